//
// Generated by NVIDIA NVVM Compiler
//
// Compiler Build ID: CL-36424714
// Cuda compilation tools, release 13.0, V13.0.88
// Based on NVVM 20.0.0
//

.version 9.0
.target sm_100
.address_size 64

	// .globl	_Z17multVectorsKernelILi1EEvP6bigintPKS0_P11bigint_widem

.visible .entry _Z17multVectorsKernelILi1EEvP6bigintPKS0_P11bigint_widem(
	.param .u64 .ptr .align 1 _Z17multVectorsKernelILi1EEvP6bigintPKS0_P11bigint_widem_param_0,
	.param .u64 .ptr .align 1 _Z17multVectorsKernelILi1EEvP6bigintPKS0_P11bigint_widem_param_1,
	.param .u64 .ptr .align 1 _Z17multVectorsKernelILi1EEvP6bigintPKS0_P11bigint_widem_param_2,
	.param .u64 _Z17multVectorsKernelILi1EEvP6bigintPKS0_P11bigint_widem_param_3
)
{
	.reg .pred 	%p<2>;
	.reg .b32 	%r<524>;
	.reg .b64 	%rd<925>;

	ld.param.u64 	%rd4, [_Z17multVectorsKernelILi1EEvP6bigintPKS0_P11bigint_widem_param_3];
	mov.u32 	%r1, %ntid.x;
	mov.u32 	%r2, %ctaid.x;
	mov.u32 	%r3, %tid.x;
	mad.lo.s32 	%r4, %r1, %r2, %r3;
	shl.b32 	%r5, %r4, 2;
	or.b32  	%r6, %r5, 3;
	cvt.s64.s32 	%rd5, %r6;
	setp.le.u64 	%p1, %rd4, %rd5;
	@%p1 bra 	$L__BB0_2;
	ld.param.u64 	%rd924, [_Z17multVectorsKernelILi1EEvP6bigintPKS0_P11bigint_widem_param_2];
	ld.param.u64 	%rd923, [_Z17multVectorsKernelILi1EEvP6bigintPKS0_P11bigint_widem_param_1];
	ld.param.u64 	%rd922, [_Z17multVectorsKernelILi1EEvP6bigintPKS0_P11bigint_widem_param_0];
	cvta.to.global.u64 	%rd518, %rd924;
	cvta.to.global.u64 	%rd519, %rd922;
	cvta.to.global.u64 	%rd520, %rd923;
	mov.u32 	%r519, %ntid.x;
	mov.u32 	%r520, %ctaid.x;
	mov.u32 	%r521, %tid.x;
	mad.lo.s32 	%r522, %r519, %r520, %r521;
	shl.b32 	%r523, %r522, 2;
	mul.wide.s32 	%rd521, %r523, 32;
	add.s64 	%rd522, %rd519, %rd521;
	ld.global.v4.u32 	{%r119, %r121, %r123, %r125}, [%rd522];
	ld.global.v4.u32 	{%r127, %r129, %r131, %r133}, [%rd522+16];
	ld.global.v4.u32 	{%r247, %r249, %r251, %r253}, [%rd522+32];
	ld.global.v4.u32 	{%r255, %r257, %r259, %r261}, [%rd522+48];
	ld.global.v4.u32 	{%r375, %r377, %r379, %r381}, [%rd522+64];
	ld.global.v4.u32 	{%r383, %r385, %r387, %r389}, [%rd522+80];
	ld.global.v4.u32 	{%r503, %r505, %r507, %r509}, [%rd522+96];
	ld.global.v4.u32 	{%r511, %r513, %r515, %r517}, [%rd522+112];
	add.s64 	%rd523, %rd520, %rd521;
	ld.global.v4.u32 	{%r22, %r38, %r54, %r70}, [%rd523];
	ld.global.v4.u32 	{%r86, %r102, %r118, %r134}, [%rd523+16];
	ld.global.v4.u32 	{%r150, %r166, %r182, %r198}, [%rd523+32];
	ld.global.v4.u32 	{%r214, %r230, %r246, %r262}, [%rd523+48];
	ld.global.v4.u32 	{%r278, %r294, %r310, %r326}, [%rd523+64];
	ld.global.v4.u32 	{%r342, %r358, %r374, %r390}, [%rd523+80];
	ld.global.v4.u32 	{%r406, %r422, %r438, %r454}, [%rd523+96];
	ld.global.v4.u32 	{%r470, %r486, %r502, %r518}, [%rd523+112];
	mul.wide.s32 	%rd524, %r523, 64;
	add.s64 	%rd525, %rd518, %rd524;
	mov.b64 	%rd391, 0;
	// begin inline asm
	mad.wide.u32 %rd6, %r119, %r22, %rd391;
	// end inline asm
	shr.u64 	%rd9, %rd6, 32;
	// begin inline asm
	mad.wide.u32 %rd8, %r121, %r22, %rd9;
	// end inline asm
	shr.u64 	%rd11, %rd8, 32;
	// begin inline asm
	mad.wide.u32 %rd10, %r123, %r22, %rd11;
	// end inline asm
	shr.u64 	%rd13, %rd10, 32;
	// begin inline asm
	mad.wide.u32 %rd12, %r125, %r22, %rd13;
	// end inline asm
	shr.u64 	%rd15, %rd12, 32;
	// begin inline asm
	mad.wide.u32 %rd14, %r127, %r22, %rd15;
	// end inline asm
	shr.u64 	%rd17, %rd14, 32;
	// begin inline asm
	mad.wide.u32 %rd16, %r129, %r22, %rd17;
	// end inline asm
	shr.u64 	%rd19, %rd16, 32;
	// begin inline asm
	mad.wide.u32 %rd18, %r131, %r22, %rd19;
	// end inline asm
	shr.u64 	%rd21, %rd18, 32;
	// begin inline asm
	mad.wide.u32 %rd20, %r133, %r22, %rd21;
	// end inline asm
	shr.u64 	%rd526, %rd20, 32;
	and.b64  	%rd23, %rd8, 4294967295;
	// begin inline asm
	mad.wide.u32 %rd22, %r119, %r38, %rd23;
	// end inline asm
	shr.u64 	%rd527, %rd22, 32;
	and.b64  	%rd528, %rd10, 4294967295;
	add.s64 	%rd25, %rd527, %rd528;
	// begin inline asm
	mad.wide.u32 %rd24, %r121, %r38, %rd25;
	// end inline asm
	shr.u64 	%rd529, %rd24, 32;
	and.b64  	%rd530, %rd12, 4294967295;
	add.s64 	%rd27, %rd529, %rd530;
	// begin inline asm
	mad.wide.u32 %rd26, %r123, %r38, %rd27;
	// end inline asm
	shr.u64 	%rd531, %rd26, 32;
	and.b64  	%rd532, %rd14, 4294967295;
	add.s64 	%rd29, %rd531, %rd532;
	// begin inline asm
	mad.wide.u32 %rd28, %r125, %r38, %rd29;
	// end inline asm
	shr.u64 	%rd533, %rd28, 32;
	and.b64  	%rd534, %rd16, 4294967295;
	add.s64 	%rd31, %rd533, %rd534;
	// begin inline asm
	mad.wide.u32 %rd30, %r127, %r38, %rd31;
	// end inline asm
	shr.u64 	%rd535, %rd30, 32;
	and.b64  	%rd536, %rd18, 4294967295;
	add.s64 	%rd33, %rd535, %rd536;
	// begin inline asm
	mad.wide.u32 %rd32, %r129, %r38, %rd33;
	// end inline asm
	shr.u64 	%rd537, %rd32, 32;
	and.b64  	%rd538, %rd20, 4294967295;
	add.s64 	%rd35, %rd537, %rd538;
	// begin inline asm
	mad.wide.u32 %rd34, %r131, %r38, %rd35;
	// end inline asm
	shr.u64 	%rd539, %rd34, 32;
	add.s64 	%rd37, %rd539, %rd526;
	// begin inline asm
	mad.wide.u32 %rd36, %r133, %r38, %rd37;
	// end inline asm
	shr.u64 	%rd540, %rd36, 32;
	and.b64  	%rd39, %rd24, 4294967295;
	// begin inline asm
	mad.wide.u32 %rd38, %r119, %r54, %rd39;
	// end inline asm
	shr.u64 	%rd541, %rd38, 32;
	and.b64  	%rd542, %rd26, 4294967295;
	add.s64 	%rd41, %rd541, %rd542;
	// begin inline asm
	mad.wide.u32 %rd40, %r121, %r54, %rd41;
	// end inline asm
	shr.u64 	%rd543, %rd40, 32;
	and.b64  	%rd544, %rd28, 4294967295;
	add.s64 	%rd43, %rd543, %rd544;
	// begin inline asm
	mad.wide.u32 %rd42, %r123, %r54, %rd43;
	// end inline asm
	shr.u64 	%rd545, %rd42, 32;
	and.b64  	%rd546, %rd30, 4294967295;
	add.s64 	%rd45, %rd545, %rd546;
	// begin inline asm
	mad.wide.u32 %rd44, %r125, %r54, %rd45;
	// end inline asm
	shr.u64 	%rd547, %rd44, 32;
	and.b64  	%rd548, %rd32, 4294967295;
	add.s64 	%rd47, %rd547, %rd548;
	// begin inline asm
	mad.wide.u32 %rd46, %r127, %r54, %rd47;
	// end inline asm
	shr.u64 	%rd549, %rd46, 32;
	and.b64  	%rd550, %rd34, 4294967295;
	add.s64 	%rd49, %rd549, %rd550;
	// begin inline asm
	mad.wide.u32 %rd48, %r129, %r54, %rd49;
	// end inline asm
	shr.u64 	%rd551, %rd48, 32;
	and.b64  	%rd552, %rd36, 4294967295;
	add.s64 	%rd51, %rd551, %rd552;
	// begin inline asm
	mad.wide.u32 %rd50, %r131, %r54, %rd51;
	// end inline asm
	shr.u64 	%rd553, %rd50, 32;
	add.s64 	%rd53, %rd553, %rd540;
	// begin inline asm
	mad.wide.u32 %rd52, %r133, %r54, %rd53;
	// end inline asm
	shr.u64 	%rd554, %rd52, 32;
	and.b64  	%rd55, %rd40, 4294967295;
	// begin inline asm
	mad.wide.u32 %rd54, %r119, %r70, %rd55;
	// end inline asm
	shr.u64 	%rd555, %rd54, 32;
	and.b64  	%rd556, %rd42, 4294967295;
	add.s64 	%rd57, %rd555, %rd556;
	// begin inline asm
	mad.wide.u32 %rd56, %r121, %r70, %rd57;
	// end inline asm
	shr.u64 	%rd557, %rd56, 32;
	and.b64  	%rd558, %rd44, 4294967295;
	add.s64 	%rd59, %rd557, %rd558;
	// begin inline asm
	mad.wide.u32 %rd58, %r123, %r70, %rd59;
	// end inline asm
	shr.u64 	%rd559, %rd58, 32;
	and.b64  	%rd560, %rd46, 4294967295;
	add.s64 	%rd61, %rd559, %rd560;
	// begin inline asm
	mad.wide.u32 %rd60, %r125, %r70, %rd61;
	// end inline asm
	shr.u64 	%rd561, %rd60, 32;
	and.b64  	%rd562, %rd48, 4294967295;
	add.s64 	%rd63, %rd561, %rd562;
	// begin inline asm
	mad.wide.u32 %rd62, %r127, %r70, %rd63;
	// end inline asm
	shr.u64 	%rd563, %rd62, 32;
	and.b64  	%rd564, %rd50, 4294967295;
	add.s64 	%rd65, %rd563, %rd564;
	// begin inline asm
	mad.wide.u32 %rd64, %r129, %r70, %rd65;
	// end inline asm
	shr.u64 	%rd565, %rd64, 32;
	and.b64  	%rd566, %rd52, 4294967295;
	add.s64 	%rd67, %rd565, %rd566;
	// begin inline asm
	mad.wide.u32 %rd66, %r131, %r70, %rd67;
	// end inline asm
	shr.u64 	%rd567, %rd66, 32;
	add.s64 	%rd69, %rd567, %rd554;
	// begin inline asm
	mad.wide.u32 %rd68, %r133, %r70, %rd69;
	// end inline asm
	shr.u64 	%rd568, %rd68, 32;
	and.b64  	%rd71, %rd56, 4294967295;
	// begin inline asm
	mad.wide.u32 %rd70, %r119, %r86, %rd71;
	// end inline asm
	shr.u64 	%rd569, %rd70, 32;
	and.b64  	%rd570, %rd58, 4294967295;
	add.s64 	%rd73, %rd569, %rd570;
	// begin inline asm
	mad.wide.u32 %rd72, %r121, %r86, %rd73;
	// end inline asm
	shr.u64 	%rd571, %rd72, 32;
	and.b64  	%rd572, %rd60, 4294967295;
	add.s64 	%rd75, %rd571, %rd572;
	// begin inline asm
	mad.wide.u32 %rd74, %r123, %r86, %rd75;
	// end inline asm
	shr.u64 	%rd573, %rd74, 32;
	and.b64  	%rd574, %rd62, 4294967295;
	add.s64 	%rd77, %rd573, %rd574;
	// begin inline asm
	mad.wide.u32 %rd76, %r125, %r86, %rd77;
	// end inline asm
	shr.u64 	%rd575, %rd76, 32;
	and.b64  	%rd576, %rd64, 4294967295;
	add.s64 	%rd79, %rd575, %rd576;
	// begin inline asm
	mad.wide.u32 %rd78, %r127, %r86, %rd79;
	// end inline asm
	shr.u64 	%rd577, %rd78, 32;
	and.b64  	%rd578, %rd66, 4294967295;
	add.s64 	%rd81, %rd577, %rd578;
	// begin inline asm
	mad.wide.u32 %rd80, %r129, %r86, %rd81;
	// end inline asm
	shr.u64 	%rd579, %rd80, 32;
	and.b64  	%rd580, %rd68, 4294967295;
	add.s64 	%rd83, %rd579, %rd580;
	// begin inline asm
	mad.wide.u32 %rd82, %r131, %r86, %rd83;
	// end inline asm
	shr.u64 	%rd581, %rd82, 32;
	add.s64 	%rd85, %rd581, %rd568;
	// begin inline asm
	mad.wide.u32 %rd84, %r133, %r86, %rd85;
	// end inline asm
	shr.u64 	%rd582, %rd84, 32;
	and.b64  	%rd87, %rd72, 4294967295;
	// begin inline asm
	mad.wide.u32 %rd86, %r119, %r102, %rd87;
	// end inline asm
	shr.u64 	%rd583, %rd86, 32;
	and.b64  	%rd584, %rd74, 4294967295;
	add.s64 	%rd89, %rd583, %rd584;
	// begin inline asm
	mad.wide.u32 %rd88, %r121, %r102, %rd89;
	// end inline asm
	shr.u64 	%rd585, %rd88, 32;
	and.b64  	%rd586, %rd76, 4294967295;
	add.s64 	%rd91, %rd585, %rd586;
	// begin inline asm
	mad.wide.u32 %rd90, %r123, %r102, %rd91;
	// end inline asm
	shr.u64 	%rd587, %rd90, 32;
	and.b64  	%rd588, %rd78, 4294967295;
	add.s64 	%rd93, %rd587, %rd588;
	// begin inline asm
	mad.wide.u32 %rd92, %r125, %r102, %rd93;
	// end inline asm
	shr.u64 	%rd589, %rd92, 32;
	and.b64  	%rd590, %rd80, 4294967295;
	add.s64 	%rd95, %rd589, %rd590;
	// begin inline asm
	mad.wide.u32 %rd94, %r127, %r102, %rd95;
	// end inline asm
	shr.u64 	%rd591, %rd94, 32;
	and.b64  	%rd592, %rd82, 4294967295;
	add.s64 	%rd97, %rd591, %rd592;
	// begin inline asm
	mad.wide.u32 %rd96, %r129, %r102, %rd97;
	// end inline asm
	shr.u64 	%rd593, %rd96, 32;
	and.b64  	%rd594, %rd84, 4294967295;
	add.s64 	%rd99, %rd593, %rd594;
	// begin inline asm
	mad.wide.u32 %rd98, %r131, %r102, %rd99;
	// end inline asm
	shr.u64 	%rd595, %rd98, 32;
	add.s64 	%rd101, %rd595, %rd582;
	// begin inline asm
	mad.wide.u32 %rd100, %r133, %r102, %rd101;
	// end inline asm
	shr.u64 	%rd596, %rd100, 32;
	and.b64  	%rd103, %rd88, 4294967295;
	// begin inline asm
	mad.wide.u32 %rd102, %r119, %r118, %rd103;
	// end inline asm
	shr.u64 	%rd597, %rd102, 32;
	and.b64  	%rd598, %rd90, 4294967295;
	add.s64 	%rd105, %rd597, %rd598;
	// begin inline asm
	mad.wide.u32 %rd104, %r121, %r118, %rd105;
	// end inline asm
	shr.u64 	%rd599, %rd104, 32;
	and.b64  	%rd600, %rd92, 4294967295;
	add.s64 	%rd107, %rd599, %rd600;
	// begin inline asm
	mad.wide.u32 %rd106, %r123, %r118, %rd107;
	// end inline asm
	shr.u64 	%rd601, %rd106, 32;
	and.b64  	%rd602, %rd94, 4294967295;
	add.s64 	%rd109, %rd601, %rd602;
	// begin inline asm
	mad.wide.u32 %rd108, %r125, %r118, %rd109;
	// end inline asm
	shr.u64 	%rd603, %rd108, 32;
	and.b64  	%rd604, %rd96, 4294967295;
	add.s64 	%rd111, %rd603, %rd604;
	// begin inline asm
	mad.wide.u32 %rd110, %r127, %r118, %rd111;
	// end inline asm
	shr.u64 	%rd605, %rd110, 32;
	and.b64  	%rd606, %rd98, 4294967295;
	add.s64 	%rd113, %rd605, %rd606;
	// begin inline asm
	mad.wide.u32 %rd112, %r129, %r118, %rd113;
	// end inline asm
	shr.u64 	%rd607, %rd112, 32;
	and.b64  	%rd608, %rd100, 4294967295;
	add.s64 	%rd115, %rd607, %rd608;
	// begin inline asm
	mad.wide.u32 %rd114, %r131, %r118, %rd115;
	// end inline asm
	shr.u64 	%rd609, %rd114, 32;
	add.s64 	%rd117, %rd609, %rd596;
	// begin inline asm
	mad.wide.u32 %rd116, %r133, %r118, %rd117;
	// end inline asm
	shr.u64 	%rd610, %rd116, 32;
	and.b64  	%rd119, %rd104, 4294967295;
	// begin inline asm
	mad.wide.u32 %rd118, %r119, %r134, %rd119;
	// end inline asm
	shr.u64 	%rd611, %rd118, 32;
	and.b64  	%rd612, %rd106, 4294967295;
	add.s64 	%rd121, %rd611, %rd612;
	// begin inline asm
	mad.wide.u32 %rd120, %r121, %r134, %rd121;
	// end inline asm
	shr.u64 	%rd613, %rd120, 32;
	and.b64  	%rd614, %rd108, 4294967295;
	add.s64 	%rd123, %rd613, %rd614;
	// begin inline asm
	mad.wide.u32 %rd122, %r123, %r134, %rd123;
	// end inline asm
	shr.u64 	%rd615, %rd122, 32;
	and.b64  	%rd616, %rd110, 4294967295;
	add.s64 	%rd125, %rd615, %rd616;
	// begin inline asm
	mad.wide.u32 %rd124, %r125, %r134, %rd125;
	// end inline asm
	shr.u64 	%rd617, %rd124, 32;
	and.b64  	%rd618, %rd112, 4294967295;
	add.s64 	%rd127, %rd617, %rd618;
	// begin inline asm
	mad.wide.u32 %rd126, %r127, %r134, %rd127;
	// end inline asm
	shr.u64 	%rd619, %rd126, 32;
	and.b64  	%rd620, %rd114, 4294967295;
	add.s64 	%rd129, %rd619, %rd620;
	// begin inline asm
	mad.wide.u32 %rd128, %r129, %r134, %rd129;
	// end inline asm
	shr.u64 	%rd621, %rd128, 32;
	and.b64  	%rd622, %rd116, 4294967295;
	add.s64 	%rd131, %rd621, %rd622;
	// begin inline asm
	mad.wide.u32 %rd130, %r131, %r134, %rd131;
	// end inline asm
	shr.u64 	%rd623, %rd130, 32;
	add.s64 	%rd133, %rd623, %rd610;
	// begin inline asm
	mad.wide.u32 %rd132, %r133, %r134, %rd133;
	// end inline asm
	shr.u64 	%rd624, %rd132, 32;
	st.global.u32 	[%rd525], %rd6;
	st.global.u32 	[%rd525+4], %rd22;
	st.global.u32 	[%rd525+8], %rd38;
	st.global.u32 	[%rd525+12], %rd54;
	st.global.u32 	[%rd525+16], %rd70;
	st.global.u32 	[%rd525+20], %rd86;
	st.global.u32 	[%rd525+24], %rd102;
	st.global.u32 	[%rd525+28], %rd118;
	st.global.u32 	[%rd525+32], %rd120;
	st.global.u32 	[%rd525+36], %rd122;
	st.global.u32 	[%rd525+40], %rd124;
	st.global.u32 	[%rd525+44], %rd126;
	st.global.u32 	[%rd525+48], %rd128;
	st.global.u32 	[%rd525+52], %rd130;
	st.global.u32 	[%rd525+56], %rd132;
	st.global.u32 	[%rd525+60], %rd624;
	// begin inline asm
	mad.wide.u32 %rd134, %r247, %r150, %rd391;
	// end inline asm
	shr.u64 	%rd137, %rd134, 32;
	// begin inline asm
	mad.wide.u32 %rd136, %r249, %r150, %rd137;
	// end inline asm
	shr.u64 	%rd139, %rd136, 32;
	// begin inline asm
	mad.wide.u32 %rd138, %r251, %r150, %rd139;
	// end inline asm
	shr.u64 	%rd141, %rd138, 32;
	// begin inline asm
	mad.wide.u32 %rd140, %r253, %r150, %rd141;
	// end inline asm
	shr.u64 	%rd143, %rd140, 32;
	// begin inline asm
	mad.wide.u32 %rd142, %r255, %r150, %rd143;
	// end inline asm
	shr.u64 	%rd145, %rd142, 32;
	// begin inline asm
	mad.wide.u32 %rd144, %r257, %r150, %rd145;
	// end inline asm
	shr.u64 	%rd147, %rd144, 32;
	// begin inline asm
	mad.wide.u32 %rd146, %r259, %r150, %rd147;
	// end inline asm
	shr.u64 	%rd149, %rd146, 32;
	// begin inline asm
	mad.wide.u32 %rd148, %r261, %r150, %rd149;
	// end inline asm
	shr.u64 	%rd625, %rd148, 32;
	and.b64  	%rd151, %rd136, 4294967295;
	// begin inline asm
	mad.wide.u32 %rd150, %r247, %r166, %rd151;
	// end inline asm
	shr.u64 	%rd626, %rd150, 32;
	and.b64  	%rd627, %rd138, 4294967295;
	add.s64 	%rd153, %rd626, %rd627;
	// begin inline asm
	mad.wide.u32 %rd152, %r249, %r166, %rd153;
	// end inline asm
	shr.u64 	%rd628, %rd152, 32;
	and.b64  	%rd629, %rd140, 4294967295;
	add.s64 	%rd155, %rd628, %rd629;
	// begin inline asm
	mad.wide.u32 %rd154, %r251, %r166, %rd155;
	// end inline asm
	shr.u64 	%rd630, %rd154, 32;
	and.b64  	%rd631, %rd142, 4294967295;
	add.s64 	%rd157, %rd630, %rd631;
	// begin inline asm
	mad.wide.u32 %rd156, %r253, %r166, %rd157;
	// end inline asm
	shr.u64 	%rd632, %rd156, 32;
	and.b64  	%rd633, %rd144, 4294967295;
	add.s64 	%rd159, %rd632, %rd633;
	// begin inline asm
	mad.wide.u32 %rd158, %r255, %r166, %rd159;
	// end inline asm
	shr.u64 	%rd634, %rd158, 32;
	and.b64  	%rd635, %rd146, 4294967295;
	add.s64 	%rd161, %rd634, %rd635;
	// begin inline asm
	mad.wide.u32 %rd160, %r257, %r166, %rd161;
	// end inline asm
	shr.u64 	%rd636, %rd160, 32;
	and.b64  	%rd637, %rd148, 4294967295;
	add.s64 	%rd163, %rd636, %rd637;
	// begin inline asm
	mad.wide.u32 %rd162, %r259, %r166, %rd163;
	// end inline asm
	shr.u64 	%rd638, %rd162, 32;
	add.s64 	%rd165, %rd638, %rd625;
	// begin inline asm
	mad.wide.u32 %rd164, %r261, %r166, %rd165;
	// end inline asm
	shr.u64 	%rd639, %rd164, 32;
	and.b64  	%rd167, %rd152, 4294967295;
	// begin inline asm
	mad.wide.u32 %rd166, %r247, %r182, %rd167;
	// end inline asm
	shr.u64 	%rd640, %rd166, 32;
	and.b64  	%rd641, %rd154, 4294967295;
	add.s64 	%rd169, %rd640, %rd641;
	// begin inline asm
	mad.wide.u32 %rd168, %r249, %r182, %rd169;
	// end inline asm
	shr.u64 	%rd642, %rd168, 32;
	and.b64  	%rd643, %rd156, 4294967295;
	add.s64 	%rd171, %rd642, %rd643;
	// begin inline asm
	mad.wide.u32 %rd170, %r251, %r182, %rd171;
	// end inline asm
	shr.u64 	%rd644, %rd170, 32;
	and.b64  	%rd645, %rd158, 4294967295;
	add.s64 	%rd173, %rd644, %rd645;
	// begin inline asm
	mad.wide.u32 %rd172, %r253, %r182, %rd173;
	// end inline asm
	shr.u64 	%rd646, %rd172, 32;
	and.b64  	%rd647, %rd160, 4294967295;
	add.s64 	%rd175, %rd646, %rd647;
	// begin inline asm
	mad.wide.u32 %rd174, %r255, %r182, %rd175;
	// end inline asm
	shr.u64 	%rd648, %rd174, 32;
	and.b64  	%rd649, %rd162, 4294967295;
	add.s64 	%rd177, %rd648, %rd649;
	// begin inline asm
	mad.wide.u32 %rd176, %r257, %r182, %rd177;
	// end inline asm
	shr.u64 	%rd650, %rd176, 32;
	and.b64  	%rd651, %rd164, 4294967295;
	add.s64 	%rd179, %rd650, %rd651;
	// begin inline asm
	mad.wide.u32 %rd178, %r259, %r182, %rd179;
	// end inline asm
	shr.u64 	%rd652, %rd178, 32;
	add.s64 	%rd181, %rd652, %rd639;
	// begin inline asm
	mad.wide.u32 %rd180, %r261, %r182, %rd181;
	// end inline asm
	shr.u64 	%rd653, %rd180, 32;
	and.b64  	%rd183, %rd168, 4294967295;
	// begin inline asm
	mad.wide.u32 %rd182, %r247, %r198, %rd183;
	// end inline asm
	shr.u64 	%rd654, %rd182, 32;
	and.b64  	%rd655, %rd170, 4294967295;
	add.s64 	%rd185, %rd654, %rd655;
	// begin inline asm
	mad.wide.u32 %rd184, %r249, %r198, %rd185;
	// end inline asm
	shr.u64 	%rd656, %rd184, 32;
	and.b64  	%rd657, %rd172, 4294967295;
	add.s64 	%rd187, %rd656, %rd657;
	// begin inline asm
	mad.wide.u32 %rd186, %r251, %r198, %rd187;
	// end inline asm
	shr.u64 	%rd658, %rd186, 32;
	and.b64  	%rd659, %rd174, 4294967295;
	add.s64 	%rd189, %rd658, %rd659;
	// begin inline asm
	mad.wide.u32 %rd188, %r253, %r198, %rd189;
	// end inline asm
	shr.u64 	%rd660, %rd188, 32;
	and.b64  	%rd661, %rd176, 4294967295;
	add.s64 	%rd191, %rd660, %rd661;
	// begin inline asm
	mad.wide.u32 %rd190, %r255, %r198, %rd191;
	// end inline asm
	shr.u64 	%rd662, %rd190, 32;
	and.b64  	%rd663, %rd178, 4294967295;
	add.s64 	%rd193, %rd662, %rd663;
	// begin inline asm
	mad.wide.u32 %rd192, %r257, %r198, %rd193;
	// end inline asm
	shr.u64 	%rd664, %rd192, 32;
	and.b64  	%rd665, %rd180, 4294967295;
	add.s64 	%rd195, %rd664, %rd665;
	// begin inline asm
	mad.wide.u32 %rd194, %r259, %r198, %rd195;
	// end inline asm
	shr.u64 	%rd666, %rd194, 32;
	add.s64 	%rd197, %rd666, %rd653;
	// begin inline asm
	mad.wide.u32 %rd196, %r261, %r198, %rd197;
	// end inline asm
	shr.u64 	%rd667, %rd196, 32;
	and.b64  	%rd199, %rd184, 4294967295;
	// begin inline asm
	mad.wide.u32 %rd198, %r247, %r214, %rd199;
	// end inline asm
	shr.u64 	%rd668, %rd198, 32;
	and.b64  	%rd669, %rd186, 4294967295;
	add.s64 	%rd201, %rd668, %rd669;
	// begin inline asm
	mad.wide.u32 %rd200, %r249, %r214, %rd201;
	// end inline asm
	shr.u64 	%rd670, %rd200, 32;
	and.b64  	%rd671, %rd188, 4294967295;
	add.s64 	%rd203, %rd670, %rd671;
	// begin inline asm
	mad.wide.u32 %rd202, %r251, %r214, %rd203;
	// end inline asm
	shr.u64 	%rd672, %rd202, 32;
	and.b64  	%rd673, %rd190, 4294967295;
	add.s64 	%rd205, %rd672, %rd673;
	// begin inline asm
	mad.wide.u32 %rd204, %r253, %r214, %rd205;
	// end inline asm
	shr.u64 	%rd674, %rd204, 32;
	and.b64  	%rd675, %rd192, 4294967295;
	add.s64 	%rd207, %rd674, %rd675;
	// begin inline asm
	mad.wide.u32 %rd206, %r255, %r214, %rd207;
	// end inline asm
	shr.u64 	%rd676, %rd206, 32;
	and.b64  	%rd677, %rd194, 4294967295;
	add.s64 	%rd209, %rd676, %rd677;
	// begin inline asm
	mad.wide.u32 %rd208, %r257, %r214, %rd209;
	// end inline asm
	shr.u64 	%rd678, %rd208, 32;
	and.b64  	%rd679, %rd196, 4294967295;
	add.s64 	%rd211, %rd678, %rd679;
	// begin inline asm
	mad.wide.u32 %rd210, %r259, %r214, %rd211;
	// end inline asm
	shr.u64 	%rd680, %rd210, 32;
	add.s64 	%rd213, %rd680, %rd667;
	// begin inline asm
	mad.wide.u32 %rd212, %r261, %r214, %rd213;
	// end inline asm
	shr.u64 	%rd681, %rd212, 32;
	and.b64  	%rd215, %rd200, 4294967295;
	// begin inline asm
	mad.wide.u32 %rd214, %r247, %r230, %rd215;
	// end inline asm
	shr.u64 	%rd682, %rd214, 32;
	and.b64  	%rd683, %rd202, 4294967295;
	add.s64 	%rd217, %rd682, %rd683;
	// begin inline asm
	mad.wide.u32 %rd216, %r249, %r230, %rd217;
	// end inline asm
	shr.u64 	%rd684, %rd216, 32;
	and.b64  	%rd685, %rd204, 4294967295;
	add.s64 	%rd219, %rd684, %rd685;
	// begin inline asm
	mad.wide.u32 %rd218, %r251, %r230, %rd219;
	// end inline asm
	shr.u64 	%rd686, %rd218, 32;
	and.b64  	%rd687, %rd206, 4294967295;
	add.s64 	%rd221, %rd686, %rd687;
	// begin inline asm
	mad.wide.u32 %rd220, %r253, %r230, %rd221;
	// end inline asm
	shr.u64 	%rd688, %rd220, 32;
	and.b64  	%rd689, %rd208, 4294967295;
	add.s64 	%rd223, %rd688, %rd689;
	// begin inline asm
	mad.wide.u32 %rd222, %r255, %r230, %rd223;
	// end inline asm
	shr.u64 	%rd690, %rd222, 32;
	and.b64  	%rd691, %rd210, 4294967295;
	add.s64 	%rd225, %rd690, %rd691;
	// begin inline asm
	mad.wide.u32 %rd224, %r257, %r230, %rd225;
	// end inline asm
	shr.u64 	%rd692, %rd224, 32;
	and.b64  	%rd693, %rd212, 4294967295;
	add.s64 	%rd227, %rd692, %rd693;
	// begin inline asm
	mad.wide.u32 %rd226, %r259, %r230, %rd227;
	// end inline asm
	shr.u64 	%rd694, %rd226, 32;
	add.s64 	%rd229, %rd694, %rd681;
	// begin inline asm
	mad.wide.u32 %rd228, %r261, %r230, %rd229;
	// end inline asm
	shr.u64 	%rd695, %rd228, 32;
	and.b64  	%rd231, %rd216, 4294967295;
	// begin inline asm
	mad.wide.u32 %rd230, %r247, %r246, %rd231;
	// end inline asm
	shr.u64 	%rd696, %rd230, 32;
	and.b64  	%rd697, %rd218, 4294967295;
	add.s64 	%rd233, %rd696, %rd697;
	// begin inline asm
	mad.wide.u32 %rd232, %r249, %r246, %rd233;
	// end inline asm
	shr.u64 	%rd698, %rd232, 32;
	and.b64  	%rd699, %rd220, 4294967295;
	add.s64 	%rd235, %rd698, %rd699;
	// begin inline asm
	mad.wide.u32 %rd234, %r251, %r246, %rd235;
	// end inline asm
	shr.u64 	%rd700, %rd234, 32;
	and.b64  	%rd701, %rd222, 4294967295;
	add.s64 	%rd237, %rd700, %rd701;
	// begin inline asm
	mad.wide.u32 %rd236, %r253, %r246, %rd237;
	// end inline asm
	shr.u64 	%rd702, %rd236, 32;
	and.b64  	%rd703, %rd224, 4294967295;
	add.s64 	%rd239, %rd702, %rd703;
	// begin inline asm
	mad.wide.u32 %rd238, %r255, %r246, %rd239;
	// end inline asm
	shr.u64 	%rd704, %rd238, 32;
	and.b64  	%rd705, %rd226, 4294967295;
	add.s64 	%rd241, %rd704, %rd705;
	// begin inline asm
	mad.wide.u32 %rd240, %r257, %r246, %rd241;
	// end inline asm
	shr.u64 	%rd706, %rd240, 32;
	and.b64  	%rd707, %rd228, 4294967295;
	add.s64 	%rd243, %rd706, %rd707;
	// begin inline asm
	mad.wide.u32 %rd242, %r259, %r246, %rd243;
	// end inline asm
	shr.u64 	%rd708, %rd242, 32;
	add.s64 	%rd245, %rd708, %rd695;
	// begin inline asm
	mad.wide.u32 %rd244, %r261, %r246, %rd245;
	// end inline asm
	shr.u64 	%rd709, %rd244, 32;
	and.b64  	%rd247, %rd232, 4294967295;
	// begin inline asm
	mad.wide.u32 %rd246, %r247, %r262, %rd247;
	// end inline asm
	shr.u64 	%rd710, %rd246, 32;
	and.b64  	%rd711, %rd234, 4294967295;
	add.s64 	%rd249, %rd710, %rd711;
	// begin inline asm
	mad.wide.u32 %rd248, %r249, %r262, %rd249;
	// end inline asm
	shr.u64 	%rd712, %rd248, 32;
	and.b64  	%rd713, %rd236, 4294967295;
	add.s64 	%rd251, %rd712, %rd713;
	// begin inline asm
	mad.wide.u32 %rd250, %r251, %r262, %rd251;
	// end inline asm
	shr.u64 	%rd714, %rd250, 32;
	and.b64  	%rd715, %rd238, 4294967295;
	add.s64 	%rd253, %rd714, %rd715;
	// begin inline asm
	mad.wide.u32 %rd252, %r253, %r262, %rd253;
	// end inline asm
	shr.u64 	%rd716, %rd252, 32;
	and.b64  	%rd717, %rd240, 4294967295;
	add.s64 	%rd255, %rd716, %rd717;
	// begin inline asm
	mad.wide.u32 %rd254, %r255, %r262, %rd255;
	// end inline asm
	shr.u64 	%rd718, %rd254, 32;
	and.b64  	%rd719, %rd242, 4294967295;
	add.s64 	%rd257, %rd718, %rd719;
	// begin inline asm
	mad.wide.u32 %rd256, %r257, %r262, %rd257;
	// end inline asm
	shr.u64 	%rd720, %rd256, 32;
	and.b64  	%rd721, %rd244, 4294967295;
	add.s64 	%rd259, %rd720, %rd721;
	// begin inline asm
	mad.wide.u32 %rd258, %r259, %r262, %rd259;
	// end inline asm
	shr.u64 	%rd722, %rd258, 32;
	add.s64 	%rd261, %rd722, %rd709;
	// begin inline asm
	mad.wide.u32 %rd260, %r261, %r262, %rd261;
	// end inline asm
	shr.u64 	%rd723, %rd260, 32;
	st.global.u32 	[%rd525+64], %rd134;
	st.global.u32 	[%rd525+68], %rd150;
	st.global.u32 	[%rd525+72], %rd166;
	st.global.u32 	[%rd525+76], %rd182;
	st.global.u32 	[%rd525+80], %rd198;
	st.global.u32 	[%rd525+84], %rd214;
	st.global.u32 	[%rd525+88], %rd230;
	st.global.u32 	[%rd525+92], %rd246;
	st.global.u32 	[%rd525+96], %rd248;
	st.global.u32 	[%rd525+100], %rd250;
	st.global.u32 	[%rd525+104], %rd252;
	st.global.u32 	[%rd525+108], %rd254;
	st.global.u32 	[%rd525+112], %rd256;
	st.global.u32 	[%rd525+116], %rd258;
	st.global.u32 	[%rd525+120], %rd260;
	st.global.u32 	[%rd525+124], %rd723;
	// begin inline asm
	mad.wide.u32 %rd262, %r375, %r278, %rd391;
	// end inline asm
	shr.u64 	%rd265, %rd262, 32;
	// begin inline asm
	mad.wide.u32 %rd264, %r377, %r278, %rd265;
	// end inline asm
	shr.u64 	%rd267, %rd264, 32;
	// begin inline asm
	mad.wide.u32 %rd266, %r379, %r278, %rd267;
	// end inline asm
	shr.u64 	%rd269, %rd266, 32;
	// begin inline asm
	mad.wide.u32 %rd268, %r381, %r278, %rd269;
	// end inline asm
	shr.u64 	%rd271, %rd268, 32;
	// begin inline asm
	mad.wide.u32 %rd270, %r383, %r278, %rd271;
	// end inline asm
	shr.u64 	%rd273, %rd270, 32;
	// begin inline asm
	mad.wide.u32 %rd272, %r385, %r278, %rd273;
	// end inline asm
	shr.u64 	%rd275, %rd272, 32;
	// begin inline asm
	mad.wide.u32 %rd274, %r387, %r278, %rd275;
	// end inline asm
	shr.u64 	%rd277, %rd274, 32;
	// begin inline asm
	mad.wide.u32 %rd276, %r389, %r278, %rd277;
	// end inline asm
	shr.u64 	%rd724, %rd276, 32;
	and.b64  	%rd279, %rd264, 4294967295;
	// begin inline asm
	mad.wide.u32 %rd278, %r375, %r294, %rd279;
	// end inline asm
	shr.u64 	%rd725, %rd278, 32;
	and.b64  	%rd726, %rd266, 4294967295;
	add.s64 	%rd281, %rd725, %rd726;
	// begin inline asm
	mad.wide.u32 %rd280, %r377, %r294, %rd281;
	// end inline asm
	shr.u64 	%rd727, %rd280, 32;
	and.b64  	%rd728, %rd268, 4294967295;
	add.s64 	%rd283, %rd727, %rd728;
	// begin inline asm
	mad.wide.u32 %rd282, %r379, %r294, %rd283;
	// end inline asm
	shr.u64 	%rd729, %rd282, 32;
	and.b64  	%rd730, %rd270, 4294967295;
	add.s64 	%rd285, %rd729, %rd730;
	// begin inline asm
	mad.wide.u32 %rd284, %r381, %r294, %rd285;
	// end inline asm
	shr.u64 	%rd731, %rd284, 32;
	and.b64  	%rd732, %rd272, 4294967295;
	add.s64 	%rd287, %rd731, %rd732;
	// begin inline asm
	mad.wide.u32 %rd286, %r383, %r294, %rd287;
	// end inline asm
	shr.u64 	%rd733, %rd286, 32;
	and.b64  	%rd734, %rd274, 4294967295;
	add.s64 	%rd289, %rd733, %rd734;
	// begin inline asm
	mad.wide.u32 %rd288, %r385, %r294, %rd289;
	// end inline asm
	shr.u64 	%rd735, %rd288, 32;
	and.b64  	%rd736, %rd276, 4294967295;
	add.s64 	%rd291, %rd735, %rd736;
	// begin inline asm
	mad.wide.u32 %rd290, %r387, %r294, %rd291;
	// end inline asm
	shr.u64 	%rd737, %rd290, 32;
	add.s64 	%rd293, %rd737, %rd724;
	// begin inline asm
	mad.wide.u32 %rd292, %r389, %r294, %rd293;
	// end inline asm
	shr.u64 	%rd738, %rd292, 32;
	and.b64  	%rd295, %rd280, 4294967295;
	// begin inline asm
	mad.wide.u32 %rd294, %r375, %r310, %rd295;
	// end inline asm
	shr.u64 	%rd739, %rd294, 32;
	and.b64  	%rd740, %rd282, 4294967295;
	add.s64 	%rd297, %rd739, %rd740;
	// begin inline asm
	mad.wide.u32 %rd296, %r377, %r310, %rd297;
	// end inline asm
	shr.u64 	%rd741, %rd296, 32;
	and.b64  	%rd742, %rd284, 4294967295;
	add.s64 	%rd299, %rd741, %rd742;
	// begin inline asm
	mad.wide.u32 %rd298, %r379, %r310, %rd299;
	// end inline asm
	shr.u64 	%rd743, %rd298, 32;
	and.b64  	%rd744, %rd286, 4294967295;
	add.s64 	%rd301, %rd743, %rd744;
	// begin inline asm
	mad.wide.u32 %rd300, %r381, %r310, %rd301;
	// end inline asm
	shr.u64 	%rd745, %rd300, 32;
	and.b64  	%rd746, %rd288, 4294967295;
	add.s64 	%rd303, %rd745, %rd746;
	// begin inline asm
	mad.wide.u32 %rd302, %r383, %r310, %rd303;
	// end inline asm
	shr.u64 	%rd747, %rd302, 32;
	and.b64  	%rd748, %rd290, 4294967295;
	add.s64 	%rd305, %rd747, %rd748;
	// begin inline asm
	mad.wide.u32 %rd304, %r385, %r310, %rd305;
	// end inline asm
	shr.u64 	%rd749, %rd304, 32;
	and.b64  	%rd750, %rd292, 4294967295;
	add.s64 	%rd307, %rd749, %rd750;
	// begin inline asm
	mad.wide.u32 %rd306, %r387, %r310, %rd307;
	// end inline asm
	shr.u64 	%rd751, %rd306, 32;
	add.s64 	%rd309, %rd751, %rd738;
	// begin inline asm
	mad.wide.u32 %rd308, %r389, %r310, %rd309;
	// end inline asm
	shr.u64 	%rd752, %rd308, 32;
	and.b64  	%rd311, %rd296, 4294967295;
	// begin inline asm
	mad.wide.u32 %rd310, %r375, %r326, %rd311;
	// end inline asm
	shr.u64 	%rd753, %rd310, 32;
	and.b64  	%rd754, %rd298, 4294967295;
	add.s64 	%rd313, %rd753, %rd754;
	// begin inline asm
	mad.wide.u32 %rd312, %r377, %r326, %rd313;
	// end inline asm
	shr.u64 	%rd755, %rd312, 32;
	and.b64  	%rd756, %rd300, 4294967295;
	add.s64 	%rd315, %rd755, %rd756;
	// begin inline asm
	mad.wide.u32 %rd314, %r379, %r326, %rd315;
	// end inline asm
	shr.u64 	%rd757, %rd314, 32;
	and.b64  	%rd758, %rd302, 4294967295;
	add.s64 	%rd317, %rd757, %rd758;
	// begin inline asm
	mad.wide.u32 %rd316, %r381, %r326, %rd317;
	// end inline asm
	shr.u64 	%rd759, %rd316, 32;
	and.b64  	%rd760, %rd304, 4294967295;
	add.s64 	%rd319, %rd759, %rd760;
	// begin inline asm
	mad.wide.u32 %rd318, %r383, %r326, %rd319;
	// end inline asm
	shr.u64 	%rd761, %rd318, 32;
	and.b64  	%rd762, %rd306, 4294967295;
	add.s64 	%rd321, %rd761, %rd762;
	// begin inline asm
	mad.wide.u32 %rd320, %r385, %r326, %rd321;
	// end inline asm
	shr.u64 	%rd763, %rd320, 32;
	and.b64  	%rd764, %rd308, 4294967295;
	add.s64 	%rd323, %rd763, %rd764;
	// begin inline asm
	mad.wide.u32 %rd322, %r387, %r326, %rd323;
	// end inline asm
	shr.u64 	%rd765, %rd322, 32;
	add.s64 	%rd325, %rd765, %rd752;
	// begin inline asm
	mad.wide.u32 %rd324, %r389, %r326, %rd325;
	// end inline asm
	shr.u64 	%rd766, %rd324, 32;
	and.b64  	%rd327, %rd312, 4294967295;
	// begin inline asm
	mad.wide.u32 %rd326, %r375, %r342, %rd327;
	// end inline asm
	shr.u64 	%rd767, %rd326, 32;
	and.b64  	%rd768, %rd314, 4294967295;
	add.s64 	%rd329, %rd767, %rd768;
	// begin inline asm
	mad.wide.u32 %rd328, %r377, %r342, %rd329;
	// end inline asm
	shr.u64 	%rd769, %rd328, 32;
	and.b64  	%rd770, %rd316, 4294967295;
	add.s64 	%rd331, %rd769, %rd770;
	// begin inline asm
	mad.wide.u32 %rd330, %r379, %r342, %rd331;
	// end inline asm
	shr.u64 	%rd771, %rd330, 32;
	and.b64  	%rd772, %rd318, 4294967295;
	add.s64 	%rd333, %rd771, %rd772;
	// begin inline asm
	mad.wide.u32 %rd332, %r381, %r342, %rd333;
	// end inline asm
	shr.u64 	%rd773, %rd332, 32;
	and.b64  	%rd774, %rd320, 4294967295;
	add.s64 	%rd335, %rd773, %rd774;
	// begin inline asm
	mad.wide.u32 %rd334, %r383, %r342, %rd335;
	// end inline asm
	shr.u64 	%rd775, %rd334, 32;
	and.b64  	%rd776, %rd322, 4294967295;
	add.s64 	%rd337, %rd775, %rd776;
	// begin inline asm
	mad.wide.u32 %rd336, %r385, %r342, %rd337;
	// end inline asm
	shr.u64 	%rd777, %rd336, 32;
	and.b64  	%rd778, %rd324, 4294967295;
	add.s64 	%rd339, %rd777, %rd778;
	// begin inline asm
	mad.wide.u32 %rd338, %r387, %r342, %rd339;
	// end inline asm
	shr.u64 	%rd779, %rd338, 32;
	add.s64 	%rd341, %rd779, %rd766;
	// begin inline asm
	mad.wide.u32 %rd340, %r389, %r342, %rd341;
	// end inline asm
	shr.u64 	%rd780, %rd340, 32;
	and.b64  	%rd343, %rd328, 4294967295;
	// begin inline asm
	mad.wide.u32 %rd342, %r375, %r358, %rd343;
	// end inline asm
	shr.u64 	%rd781, %rd342, 32;
	and.b64  	%rd782, %rd330, 4294967295;
	add.s64 	%rd345, %rd781, %rd782;
	// begin inline asm
	mad.wide.u32 %rd344, %r377, %r358, %rd345;
	// end inline asm
	shr.u64 	%rd783, %rd344, 32;
	and.b64  	%rd784, %rd332, 4294967295;
	add.s64 	%rd347, %rd783, %rd784;
	// begin inline asm
	mad.wide.u32 %rd346, %r379, %r358, %rd347;
	// end inline asm
	shr.u64 	%rd785, %rd346, 32;
	and.b64  	%rd786, %rd334, 4294967295;
	add.s64 	%rd349, %rd785, %rd786;
	// begin inline asm
	mad.wide.u32 %rd348, %r381, %r358, %rd349;
	// end inline asm
	shr.u64 	%rd787, %rd348, 32;
	and.b64  	%rd788, %rd336, 4294967295;
	add.s64 	%rd351, %rd787, %rd788;
	// begin inline asm
	mad.wide.u32 %rd350, %r383, %r358, %rd351;
	// end inline asm
	shr.u64 	%rd789, %rd350, 32;
	and.b64  	%rd790, %rd338, 4294967295;
	add.s64 	%rd353, %rd789, %rd790;
	// begin inline asm
	mad.wide.u32 %rd352, %r385, %r358, %rd353;
	// end inline asm
	shr.u64 	%rd791, %rd352, 32;
	and.b64  	%rd792, %rd340, 4294967295;
	add.s64 	%rd355, %rd791, %rd792;
	// begin inline asm
	mad.wide.u32 %rd354, %r387, %r358, %rd355;
	// end inline asm
	shr.u64 	%rd793, %rd354, 32;
	add.s64 	%rd357, %rd793, %rd780;
	// begin inline asm
	mad.wide.u32 %rd356, %r389, %r358, %rd357;
	// end inline asm
	shr.u64 	%rd794, %rd356, 32;
	and.b64  	%rd359, %rd344, 4294967295;
	// begin inline asm
	mad.wide.u32 %rd358, %r375, %r374, %rd359;
	// end inline asm
	shr.u64 	%rd795, %rd358, 32;
	and.b64  	%rd796, %rd346, 4294967295;
	add.s64 	%rd361, %rd795, %rd796;
	// begin inline asm
	mad.wide.u32 %rd360, %r377, %r374, %rd361;
	// end inline asm
	shr.u64 	%rd797, %rd360, 32;
	and.b64  	%rd798, %rd348, 4294967295;
	add.s64 	%rd363, %rd797, %rd798;
	// begin inline asm
	mad.wide.u32 %rd362, %r379, %r374, %rd363;
	// end inline asm
	shr.u64 	%rd799, %rd362, 32;
	and.b64  	%rd800, %rd350, 4294967295;
	add.s64 	%rd365, %rd799, %rd800;
	// begin inline asm
	mad.wide.u32 %rd364, %r381, %r374, %rd365;
	// end inline asm
	shr.u64 	%rd801, %rd364, 32;
	and.b64  	%rd802, %rd352, 4294967295;
	add.s64 	%rd367, %rd801, %rd802;
	// begin inline asm
	mad.wide.u32 %rd366, %r383, %r374, %rd367;
	// end inline asm
	shr.u64 	%rd803, %rd366, 32;
	and.b64  	%rd804, %rd354, 4294967295;
	add.s64 	%rd369, %rd803, %rd804;
	// begin inline asm
	mad.wide.u32 %rd368, %r385, %r374, %rd369;
	// end inline asm
	shr.u64 	%rd805, %rd368, 32;
	and.b64  	%rd806, %rd356, 4294967295;
	add.s64 	%rd371, %rd805, %rd806;
	// begin inline asm
	mad.wide.u32 %rd370, %r387, %r374, %rd371;
	// end inline asm
	shr.u64 	%rd807, %rd370, 32;
	add.s64 	%rd373, %rd807, %rd794;
	// begin inline asm
	mad.wide.u32 %rd372, %r389, %r374, %rd373;
	// end inline asm
	shr.u64 	%rd808, %rd372, 32;
	and.b64  	%rd375, %rd360, 4294967295;
	// begin inline asm
	mad.wide.u32 %rd374, %r375, %r390, %rd375;
	// end inline asm
	shr.u64 	%rd809, %rd374, 32;
	and.b64  	%rd810, %rd362, 4294967295;
	add.s64 	%rd377, %rd809, %rd810;
	// begin inline asm
	mad.wide.u32 %rd376, %r377, %r390, %rd377;
	// end inline asm
	shr.u64 	%rd811, %rd376, 32;
	and.b64  	%rd812, %rd364, 4294967295;
	add.s64 	%rd379, %rd811, %rd812;
	// begin inline asm
	mad.wide.u32 %rd378, %r379, %r390, %rd379;
	// end inline asm
	shr.u64 	%rd813, %rd378, 32;
	and.b64  	%rd814, %rd366, 4294967295;
	add.s64 	%rd381, %rd813, %rd814;
	// begin inline asm
	mad.wide.u32 %rd380, %r381, %r390, %rd381;
	// end inline asm
	shr.u64 	%rd815, %rd380, 32;
	and.b64  	%rd816, %rd368, 4294967295;
	add.s64 	%rd383, %rd815, %rd816;
	// begin inline asm
	mad.wide.u32 %rd382, %r383, %r390, %rd383;
	// end inline asm
	shr.u64 	%rd817, %rd382, 32;
	and.b64  	%rd818, %rd370, 4294967295;
	add.s64 	%rd385, %rd817, %rd818;
	// begin inline asm
	mad.wide.u32 %rd384, %r385, %r390, %rd385;
	// end inline asm
	shr.u64 	%rd819, %rd384, 32;
	and.b64  	%rd820, %rd372, 4294967295;
	add.s64 	%rd387, %rd819, %rd820;
	// begin inline asm
	mad.wide.u32 %rd386, %r387, %r390, %rd387;
	// end inline asm
	shr.u64 	%rd821, %rd386, 32;
	add.s64 	%rd389, %rd821, %rd808;
	// begin inline asm
	mad.wide.u32 %rd388, %r389, %r390, %rd389;
	// end inline asm
	shr.u64 	%rd822, %rd388, 32;
	st.global.u32 	[%rd525+128], %rd262;
	st.global.u32 	[%rd525+132], %rd278;
	st.global.u32 	[%rd525+136], %rd294;
	st.global.u32 	[%rd525+140], %rd310;
	st.global.u32 	[%rd525+144], %rd326;
	st.global.u32 	[%rd525+148], %rd342;
	st.global.u32 	[%rd525+152], %rd358;
	st.global.u32 	[%rd525+156], %rd374;
	st.global.u32 	[%rd525+160], %rd376;
	st.global.u32 	[%rd525+164], %rd378;
	st.global.u32 	[%rd525+168], %rd380;
	st.global.u32 	[%rd525+172], %rd382;
	st.global.u32 	[%rd525+176], %rd384;
	st.global.u32 	[%rd525+180], %rd386;
	st.global.u32 	[%rd525+184], %rd388;
	st.global.u32 	[%rd525+188], %rd822;
	// begin inline asm
	mad.wide.u32 %rd390, %r503, %r406, %rd391;
	// end inline asm
	shr.u64 	%rd393, %rd390, 32;
	// begin inline asm
	mad.wide.u32 %rd392, %r505, %r406, %rd393;
	// end inline asm
	shr.u64 	%rd395, %rd392, 32;
	// begin inline asm
	mad.wide.u32 %rd394, %r507, %r406, %rd395;
	// end inline asm
	shr.u64 	%rd397, %rd394, 32;
	// begin inline asm
	mad.wide.u32 %rd396, %r509, %r406, %rd397;
	// end inline asm
	shr.u64 	%rd399, %rd396, 32;
	// begin inline asm
	mad.wide.u32 %rd398, %r511, %r406, %rd399;
	// end inline asm
	shr.u64 	%rd401, %rd398, 32;
	// begin inline asm
	mad.wide.u32 %rd400, %r513, %r406, %rd401;
	// end inline asm
	shr.u64 	%rd403, %rd400, 32;
	// begin inline asm
	mad.wide.u32 %rd402, %r515, %r406, %rd403;
	// end inline asm
	shr.u64 	%rd405, %rd402, 32;
	// begin inline asm
	mad.wide.u32 %rd404, %r517, %r406, %rd405;
	// end inline asm
	shr.u64 	%rd823, %rd404, 32;
	and.b64  	%rd407, %rd392, 4294967295;
	// begin inline asm
	mad.wide.u32 %rd406, %r503, %r422, %rd407;
	// end inline asm
	shr.u64 	%rd824, %rd406, 32;
	and.b64  	%rd825, %rd394, 4294967295;
	add.s64 	%rd409, %rd824, %rd825;
	// begin inline asm
	mad.wide.u32 %rd408, %r505, %r422, %rd409;
	// end inline asm
	shr.u64 	%rd826, %rd408, 32;
	and.b64  	%rd827, %rd396, 4294967295;
	add.s64 	%rd411, %rd826, %rd827;
	// begin inline asm
	mad.wide.u32 %rd410, %r507, %r422, %rd411;
	// end inline asm
	shr.u64 	%rd828, %rd410, 32;
	and.b64  	%rd829, %rd398, 4294967295;
	add.s64 	%rd413, %rd828, %rd829;
	// begin inline asm
	mad.wide.u32 %rd412, %r509, %r422, %rd413;
	// end inline asm
	shr.u64 	%rd830, %rd412, 32;
	and.b64  	%rd831, %rd400, 4294967295;
	add.s64 	%rd415, %rd830, %rd831;
	// begin inline asm
	mad.wide.u32 %rd414, %r511, %r422, %rd415;
	// end inline asm
	shr.u64 	%rd832, %rd414, 32;
	and.b64  	%rd833, %rd402, 4294967295;
	add.s64 	%rd417, %rd832, %rd833;
	// begin inline asm
	mad.wide.u32 %rd416, %r513, %r422, %rd417;
	// end inline asm
	shr.u64 	%rd834, %rd416, 32;
	and.b64  	%rd835, %rd404, 4294967295;
	add.s64 	%rd419, %rd834, %rd835;
	// begin inline asm
	mad.wide.u32 %rd418, %r515, %r422, %rd419;
	// end inline asm
	shr.u64 	%rd836, %rd418, 32;
	add.s64 	%rd421, %rd836, %rd823;
	// begin inline asm
	mad.wide.u32 %rd420, %r517, %r422, %rd421;
	// end inline asm
	shr.u64 	%rd837, %rd420, 32;
	and.b64  	%rd423, %rd408, 4294967295;
	// begin inline asm
	mad.wide.u32 %rd422, %r503, %r438, %rd423;
	// end inline asm
	shr.u64 	%rd838, %rd422, 32;
	and.b64  	%rd839, %rd410, 4294967295;
	add.s64 	%rd425, %rd838, %rd839;
	// begin inline asm
	mad.wide.u32 %rd424, %r505, %r438, %rd425;
	// end inline asm
	shr.u64 	%rd840, %rd424, 32;
	and.b64  	%rd841, %rd412, 4294967295;
	add.s64 	%rd427, %rd840, %rd841;
	// begin inline asm
	mad.wide.u32 %rd426, %r507, %r438, %rd427;
	// end inline asm
	shr.u64 	%rd842, %rd426, 32;
	and.b64  	%rd843, %rd414, 4294967295;
	add.s64 	%rd429, %rd842, %rd843;
	// begin inline asm
	mad.wide.u32 %rd428, %r509, %r438, %rd429;
	// end inline asm
	shr.u64 	%rd844, %rd428, 32;
	and.b64  	%rd845, %rd416, 4294967295;
	add.s64 	%rd431, %rd844, %rd845;
	// begin inline asm
	mad.wide.u32 %rd430, %r511, %r438, %rd431;
	// end inline asm
	shr.u64 	%rd846, %rd430, 32;
	and.b64  	%rd847, %rd418, 4294967295;
	add.s64 	%rd433, %rd846, %rd847;
	// begin inline asm
	mad.wide.u32 %rd432, %r513, %r438, %rd433;
	// end inline asm
	shr.u64 	%rd848, %rd432, 32;
	and.b64  	%rd849, %rd420, 4294967295;
	add.s64 	%rd435, %rd848, %rd849;
	// begin inline asm
	mad.wide.u32 %rd434, %r515, %r438, %rd435;
	// end inline asm
	shr.u64 	%rd850, %rd434, 32;
	add.s64 	%rd437, %rd850, %rd837;
	// begin inline asm
	mad.wide.u32 %rd436, %r517, %r438, %rd437;
	// end inline asm
	shr.u64 	%rd851, %rd436, 32;
	and.b64  	%rd439, %rd424, 4294967295;
	// begin inline asm
	mad.wide.u32 %rd438, %r503, %r454, %rd439;
	// end inline asm
	shr.u64 	%rd852, %rd438, 32;
	and.b64  	%rd853, %rd426, 4294967295;
	add.s64 	%rd441, %rd852, %rd853;
	// begin inline asm
	mad.wide.u32 %rd440, %r505, %r454, %rd441;
	// end inline asm
	shr.u64 	%rd854, %rd440, 32;
	and.b64  	%rd855, %rd428, 4294967295;
	add.s64 	%rd443, %rd854, %rd855;
	// begin inline asm
	mad.wide.u32 %rd442, %r507, %r454, %rd443;
	// end inline asm
	shr.u64 	%rd856, %rd442, 32;
	and.b64  	%rd857, %rd430, 4294967295;
	add.s64 	%rd445, %rd856, %rd857;
	// begin inline asm
	mad.wide.u32 %rd444, %r509, %r454, %rd445;
	// end inline asm
	shr.u64 	%rd858, %rd444, 32;
	and.b64  	%rd859, %rd432, 4294967295;
	add.s64 	%rd447, %rd858, %rd859;
	// begin inline asm
	mad.wide.u32 %rd446, %r511, %r454, %rd447;
	// end inline asm
	shr.u64 	%rd860, %rd446, 32;
	and.b64  	%rd861, %rd434, 4294967295;
	add.s64 	%rd449, %rd860, %rd861;
	// begin inline asm
	mad.wide.u32 %rd448, %r513, %r454, %rd449;
	// end inline asm
	shr.u64 	%rd862, %rd448, 32;
	and.b64  	%rd863, %rd436, 4294967295;
	add.s64 	%rd451, %rd862, %rd863;
	// begin inline asm
	mad.wide.u32 %rd450, %r515, %r454, %rd451;
	// end inline asm
	shr.u64 	%rd864, %rd450, 32;
	add.s64 	%rd453, %rd864, %rd851;
	// begin inline asm
	mad.wide.u32 %rd452, %r517, %r454, %rd453;
	// end inline asm
	shr.u64 	%rd865, %rd452, 32;
	and.b64  	%rd455, %rd440, 4294967295;
	// begin inline asm
	mad.wide.u32 %rd454, %r503, %r470, %rd455;
	// end inline asm
	shr.u64 	%rd866, %rd454, 32;
	and.b64  	%rd867, %rd442, 4294967295;
	add.s64 	%rd457, %rd866, %rd867;
	// begin inline asm
	mad.wide.u32 %rd456, %r505, %r470, %rd457;
	// end inline asm
	shr.u64 	%rd868, %rd456, 32;
	and.b64  	%rd869, %rd444, 4294967295;
	add.s64 	%rd459, %rd868, %rd869;
	// begin inline asm
	mad.wide.u32 %rd458, %r507, %r470, %rd459;
	// end inline asm
	shr.u64 	%rd870, %rd458, 32;
	and.b64  	%rd871, %rd446, 4294967295;
	add.s64 	%rd461, %rd870, %rd871;
	// begin inline asm
	mad.wide.u32 %rd460, %r509, %r470, %rd461;
	// end inline asm
	shr.u64 	%rd872, %rd460, 32;
	and.b64  	%rd873, %rd448, 4294967295;
	add.s64 	%rd463, %rd872, %rd873;
	// begin inline asm
	mad.wide.u32 %rd462, %r511, %r470, %rd463;
	// end inline asm
	shr.u64 	%rd874, %rd462, 32;
	and.b64  	%rd875, %rd450, 4294967295;
	add.s64 	%rd465, %rd874, %rd875;
	// begin inline asm
	mad.wide.u32 %rd464, %r513, %r470, %rd465;
	// end inline asm
	shr.u64 	%rd876, %rd464, 32;
	and.b64  	%rd877, %rd452, 4294967295;
	add.s64 	%rd467, %rd876, %rd877;
	// begin inline asm
	mad.wide.u32 %rd466, %r515, %r470, %rd467;
	// end inline asm
	shr.u64 	%rd878, %rd466, 32;
	add.s64 	%rd469, %rd878, %rd865;
	// begin inline asm
	mad.wide.u32 %rd468, %r517, %r470, %rd469;
	// end inline asm
	shr.u64 	%rd879, %rd468, 32;
	and.b64  	%rd471, %rd456, 4294967295;
	// begin inline asm
	mad.wide.u32 %rd470, %r503, %r486, %rd471;
	// end inline asm
	shr.u64 	%rd880, %rd470, 32;
	and.b64  	%rd881, %rd458, 4294967295;
	add.s64 	%rd473, %rd880, %rd881;
	// begin inline asm
	mad.wide.u32 %rd472, %r505, %r486, %rd473;
	// end inline asm
	shr.u64 	%rd882, %rd472, 32;
	and.b64  	%rd883, %rd460, 4294967295;
	add.s64 	%rd475, %rd882, %rd883;
	// begin inline asm
	mad.wide.u32 %rd474, %r507, %r486, %rd475;
	// end inline asm
	shr.u64 	%rd884, %rd474, 32;
	and.b64  	%rd885, %rd462, 4294967295;
	add.s64 	%rd477, %rd884, %rd885;
	// begin inline asm
	mad.wide.u32 %rd476, %r509, %r486, %rd477;
	// end inline asm
	shr.u64 	%rd886, %rd476, 32;
	and.b64  	%rd887, %rd464, 4294967295;
	add.s64 	%rd479, %rd886, %rd887;
	// begin inline asm
	mad.wide.u32 %rd478, %r511, %r486, %rd479;
	// end inline asm
	shr.u64 	%rd888, %rd478, 32;
	and.b64  	%rd889, %rd466, 4294967295;
	add.s64 	%rd481, %rd888, %rd889;
	// begin inline asm
	mad.wide.u32 %rd480, %r513, %r486, %rd481;
	// end inline asm
	shr.u64 	%rd890, %rd480, 32;
	and.b64  	%rd891, %rd468, 4294967295;
	add.s64 	%rd483, %rd890, %rd891;
	// begin inline asm
	mad.wide.u32 %rd482, %r515, %r486, %rd483;
	// end inline asm
	shr.u64 	%rd892, %rd482, 32;
	add.s64 	%rd485, %rd892, %rd879;
	// begin inline asm
	mad.wide.u32 %rd484, %r517, %r486, %rd485;
	// end inline asm
	shr.u64 	%rd893, %rd484, 32;
	and.b64  	%rd487, %rd472, 4294967295;
	// begin inline asm
	mad.wide.u32 %rd486, %r503, %r502, %rd487;
	// end inline asm
	shr.u64 	%rd894, %rd486, 32;
	and.b64  	%rd895, %rd474, 4294967295;
	add.s64 	%rd489, %rd894, %rd895;
	// begin inline asm
	mad.wide.u32 %rd488, %r505, %r502, %rd489;
	// end inline asm
	shr.u64 	%rd896, %rd488, 32;
	and.b64  	%rd897, %rd476, 4294967295;
	add.s64 	%rd491, %rd896, %rd897;
	// begin inline asm
	mad.wide.u32 %rd490, %r507, %r502, %rd491;
	// end inline asm
	shr.u64 	%rd898, %rd490, 32;
	and.b64  	%rd899, %rd478, 4294967295;
	add.s64 	%rd493, %rd898, %rd899;
	// begin inline asm
	mad.wide.u32 %rd492, %r509, %r502, %rd493;
	// end inline asm
	shr.u64 	%rd900, %rd492, 32;
	and.b64  	%rd901, %rd480, 4294967295;
	add.s64 	%rd495, %rd900, %rd901;
	// begin inline asm
	mad.wide.u32 %rd494, %r511, %r502, %rd495;
	// end inline asm
	shr.u64 	%rd902, %rd494, 32;
	and.b64  	%rd903, %rd482, 4294967295;
	add.s64 	%rd497, %rd902, %rd903;
	// begin inline asm
	mad.wide.u32 %rd496, %r513, %r502, %rd497;
	// end inline asm
	shr.u64 	%rd904, %rd496, 32;
	and.b64  	%rd905, %rd484, 4294967295;
	add.s64 	%rd499, %rd904, %rd905;
	// begin inline asm
	mad.wide.u32 %rd498, %r515, %r502, %rd499;
	// end inline asm
	shr.u64 	%rd906, %rd498, 32;
	add.s64 	%rd501, %rd906, %rd893;
	// begin inline asm
	mad.wide.u32 %rd500, %r517, %r502, %rd501;
	// end inline asm
	shr.u64 	%rd907, %rd500, 32;
	and.b64  	%rd503, %rd488, 4294967295;
	// begin inline asm
	mad.wide.u32 %rd502, %r503, %r518, %rd503;
	// end inline asm
	shr.u64 	%rd908, %rd502, 32;
	and.b64  	%rd909, %rd490, 4294967295;
	add.s64 	%rd505, %rd908, %rd909;
	// begin inline asm
	mad.wide.u32 %rd504, %r505, %r518, %rd505;
	// end inline asm
	shr.u64 	%rd910, %rd504, 32;
	and.b64  	%rd911, %rd492, 4294967295;
	add.s64 	%rd507, %rd910, %rd911;
	// begin inline asm
	mad.wide.u32 %rd506, %r507, %r518, %rd507;
	// end inline asm
	shr.u64 	%rd912, %rd506, 32;
	and.b64  	%rd913, %rd494, 4294967295;
	add.s64 	%rd509, %rd912, %rd913;
	// begin inline asm
	mad.wide.u32 %rd508, %r509, %r518, %rd509;
	// end inline asm
	shr.u64 	%rd914, %rd508, 32;
	and.b64  	%rd915, %rd496, 4294967295;
	add.s64 	%rd511, %rd914, %rd915;
	// begin inline asm
	mad.wide.u32 %rd510, %r511, %r518, %rd511;
	// end inline asm
	shr.u64 	%rd916, %rd510, 32;
	and.b64  	%rd917, %rd498, 4294967295;
	add.s64 	%rd513, %rd916, %rd917;
	// begin inline asm
	mad.wide.u32 %rd512, %r513, %r518, %rd513;
	// end inline asm
	shr.u64 	%rd918, %rd512, 32;
	and.b64  	%rd919, %rd500, 4294967295;
	add.s64 	%rd515, %rd918, %rd919;
	// begin inline asm
	mad.wide.u32 %rd514, %r515, %r518, %rd515;
	// end inline asm
	shr.u64 	%rd920, %rd514, 32;
	add.s64 	%rd517, %rd920, %rd907;
	// begin inline asm
	mad.wide.u32 %rd516, %r517, %r518, %rd517;
	// end inline asm
	shr.u64 	%rd921, %rd516, 32;
	st.global.u32 	[%rd525+192], %rd390;
	st.global.u32 	[%rd525+196], %rd406;
	st.global.u32 	[%rd525+200], %rd422;
	st.global.u32 	[%rd525+204], %rd438;
	st.global.u32 	[%rd525+208], %rd454;
	st.global.u32 	[%rd525+212], %rd470;
	st.global.u32 	[%rd525+216], %rd486;
	st.global.u32 	[%rd525+220], %rd502;
	st.global.u32 	[%rd525+224], %rd504;
	st.global.u32 	[%rd525+228], %rd506;
	st.global.u32 	[%rd525+232], %rd508;
	st.global.u32 	[%rd525+236], %rd510;
	st.global.u32 	[%rd525+240], %rd512;
	st.global.u32 	[%rd525+244], %rd514;
	st.global.u32 	[%rd525+248], %rd516;
	st.global.u32 	[%rd525+252], %rd921;
$L__BB0_2:
	ret;

}
	// .globl	_Z17multVectorsKernelILi500EEvP6bigintPKS0_P11bigint_widem
.visible .entry _Z17multVectorsKernelILi500EEvP6bigintPKS0_P11bigint_widem(
	.param .u64 .ptr .align 1 _Z17multVectorsKernelILi500EEvP6bigintPKS0_P11bigint_widem_param_0,
	.param .u64 .ptr .align 1 _Z17multVectorsKernelILi500EEvP6bigintPKS0_P11bigint_widem_param_1,
	.param .u64 .ptr .align 1 _Z17multVectorsKernelILi500EEvP6bigintPKS0_P11bigint_widem_param_2,
	.param .u64 _Z17multVectorsKernelILi500EEvP6bigintPKS0_P11bigint_widem_param_3
)
{
	.reg .pred 	%p<3>;
	.reg .b32 	%r<1296>;
	.reg .b64 	%rd<1827>;

	ld.param.u64 	%rd1, [_Z17multVectorsKernelILi500EEvP6bigintPKS0_P11bigint_widem_param_0];
	ld.param.u64 	%rd2, [_Z17multVectorsKernelILi500EEvP6bigintPKS0_P11bigint_widem_param_1];
	ld.param.u64 	%rd4, [_Z17multVectorsKernelILi500EEvP6bigintPKS0_P11bigint_widem_param_3];
	mov.u32 	%r132, %ntid.x;
	mov.u32 	%r133, %ctaid.x;
	mov.u32 	%r134, %tid.x;
	mad.lo.s32 	%r135, %r132, %r133, %r134;
	shl.b32 	%r1, %r135, 2;
	or.b32  	%r136, %r1, 3;
	cvt.s64.s32 	%rd5, %r136;
	setp.le.u64 	%p1, %rd4, %rd5;
	@%p1 bra 	$L__BB1_4;
	cvta.to.global.u64 	%rd6, %rd1;
	cvta.to.global.u64 	%rd7, %rd2;
	mul.wide.s32 	%rd8, %r1, 32;
	add.s64 	%rd9, %rd6, %rd8;
	ld.global.v4.u32 	{%r1287, %r1288, %r1289, %r1290}, [%rd9];
	ld.global.v4.u32 	{%r1291, %r1292, %r1293, %r1294}, [%rd9+16];
	ld.global.v4.u32 	{%r1279, %r1280, %r1281, %r1282}, [%rd9+32];
	ld.global.v4.u32 	{%r1283, %r1284, %r1285, %r1286}, [%rd9+48];
	ld.global.v4.u32 	{%r1271, %r1272, %r1273, %r1274}, [%rd9+64];
	ld.global.v4.u32 	{%r1275, %r1276, %r1277, %r1278}, [%rd9+80];
	ld.global.v4.u32 	{%r1263, %r1264, %r1265, %r1266}, [%rd9+96];
	ld.global.v4.u32 	{%r1267, %r1268, %r1269, %r1270}, [%rd9+112];
	add.s64 	%rd10, %rd7, %rd8;
	ld.global.v4.u32 	{%r34, %r35, %r36, %r37}, [%rd10];
	ld.global.v4.u32 	{%r38, %r39, %r40, %r41}, [%rd10+16];
	ld.global.v4.u32 	{%r42, %r43, %r44, %r45}, [%rd10+32];
	ld.global.v4.u32 	{%r46, %r47, %r48, %r49}, [%rd10+48];
	ld.global.v4.u32 	{%r50, %r51, %r52, %r53}, [%rd10+64];
	ld.global.v4.u32 	{%r54, %r55, %r56, %r57}, [%rd10+80];
	ld.global.v4.u32 	{%r58, %r59, %r60, %r61}, [%rd10+96];
	ld.global.v4.u32 	{%r62, %r63, %r64, %r65}, [%rd10+112];
	mov.b32 	%r1295, 0;
$L__BB1_2:
	mov.b64 	%rd396, 0;
	// begin inline asm
	mad.wide.u32 %rd11, %r1287, %r34, %rd396;
	// end inline asm
	cvt.u32.u64 	%r651, %rd11;
	shr.u64 	%rd14, %rd11, 32;
	// begin inline asm
	mad.wide.u32 %rd13, %r1288, %r34, %rd14;
	// end inline asm
	shr.u64 	%rd16, %rd13, 32;
	// begin inline asm
	mad.wide.u32 %rd15, %r1289, %r34, %rd16;
	// end inline asm
	shr.u64 	%rd18, %rd15, 32;
	// begin inline asm
	mad.wide.u32 %rd17, %r1290, %r34, %rd18;
	// end inline asm
	shr.u64 	%rd20, %rd17, 32;
	// begin inline asm
	mad.wide.u32 %rd19, %r1291, %r34, %rd20;
	// end inline asm
	shr.u64 	%rd22, %rd19, 32;
	// begin inline asm
	mad.wide.u32 %rd21, %r1292, %r34, %rd22;
	// end inline asm
	shr.u64 	%rd24, %rd21, 32;
	// begin inline asm
	mad.wide.u32 %rd23, %r1293, %r34, %rd24;
	// end inline asm
	shr.u64 	%rd26, %rd23, 32;
	// begin inline asm
	mad.wide.u32 %rd25, %r1294, %r34, %rd26;
	// end inline asm
	shr.u64 	%rd523, %rd25, 32;
	and.b64  	%rd28, %rd13, 4294967295;
	// begin inline asm
	mad.wide.u32 %rd27, %r1287, %r35, %rd28;
	// end inline asm
	cvt.u32.u64 	%r654, %rd27;
	shr.u64 	%rd524, %rd27, 32;
	and.b64  	%rd525, %rd15, 4294967295;
	add.s64 	%rd30, %rd524, %rd525;
	// begin inline asm
	mad.wide.u32 %rd29, %r1288, %r35, %rd30;
	// end inline asm
	shr.u64 	%rd526, %rd29, 32;
	and.b64  	%rd527, %rd17, 4294967295;
	add.s64 	%rd32, %rd526, %rd527;
	// begin inline asm
	mad.wide.u32 %rd31, %r1289, %r35, %rd32;
	// end inline asm
	shr.u64 	%rd528, %rd31, 32;
	and.b64  	%rd529, %rd19, 4294967295;
	add.s64 	%rd34, %rd528, %rd529;
	// begin inline asm
	mad.wide.u32 %rd33, %r1290, %r35, %rd34;
	// end inline asm
	shr.u64 	%rd530, %rd33, 32;
	and.b64  	%rd531, %rd21, 4294967295;
	add.s64 	%rd36, %rd530, %rd531;
	// begin inline asm
	mad.wide.u32 %rd35, %r1291, %r35, %rd36;
	// end inline asm
	shr.u64 	%rd532, %rd35, 32;
	and.b64  	%rd533, %rd23, 4294967295;
	add.s64 	%rd38, %rd532, %rd533;
	// begin inline asm
	mad.wide.u32 %rd37, %r1292, %r35, %rd38;
	// end inline asm
	shr.u64 	%rd534, %rd37, 32;
	and.b64  	%rd535, %rd25, 4294967295;
	add.s64 	%rd40, %rd534, %rd535;
	// begin inline asm
	mad.wide.u32 %rd39, %r1293, %r35, %rd40;
	// end inline asm
	shr.u64 	%rd536, %rd39, 32;
	add.s64 	%rd42, %rd536, %rd523;
	// begin inline asm
	mad.wide.u32 %rd41, %r1294, %r35, %rd42;
	// end inline asm
	shr.u64 	%rd537, %rd41, 32;
	and.b64  	%rd44, %rd29, 4294967295;
	// begin inline asm
	mad.wide.u32 %rd43, %r1287, %r36, %rd44;
	// end inline asm
	cvt.u32.u64 	%r657, %rd43;
	shr.u64 	%rd538, %rd43, 32;
	and.b64  	%rd539, %rd31, 4294967295;
	add.s64 	%rd46, %rd538, %rd539;
	// begin inline asm
	mad.wide.u32 %rd45, %r1288, %r36, %rd46;
	// end inline asm
	shr.u64 	%rd540, %rd45, 32;
	and.b64  	%rd541, %rd33, 4294967295;
	add.s64 	%rd48, %rd540, %rd541;
	// begin inline asm
	mad.wide.u32 %rd47, %r1289, %r36, %rd48;
	// end inline asm
	shr.u64 	%rd542, %rd47, 32;
	and.b64  	%rd543, %rd35, 4294967295;
	add.s64 	%rd50, %rd542, %rd543;
	// begin inline asm
	mad.wide.u32 %rd49, %r1290, %r36, %rd50;
	// end inline asm
	shr.u64 	%rd544, %rd49, 32;
	and.b64  	%rd545, %rd37, 4294967295;
	add.s64 	%rd52, %rd544, %rd545;
	// begin inline asm
	mad.wide.u32 %rd51, %r1291, %r36, %rd52;
	// end inline asm
	shr.u64 	%rd546, %rd51, 32;
	and.b64  	%rd547, %rd39, 4294967295;
	add.s64 	%rd54, %rd546, %rd547;
	// begin inline asm
	mad.wide.u32 %rd53, %r1292, %r36, %rd54;
	// end inline asm
	shr.u64 	%rd548, %rd53, 32;
	and.b64  	%rd549, %rd41, 4294967295;
	add.s64 	%rd56, %rd548, %rd549;
	// begin inline asm
	mad.wide.u32 %rd55, %r1293, %r36, %rd56;
	// end inline asm
	shr.u64 	%rd550, %rd55, 32;
	add.s64 	%rd58, %rd550, %rd537;
	// begin inline asm
	mad.wide.u32 %rd57, %r1294, %r36, %rd58;
	// end inline asm
	shr.u64 	%rd551, %rd57, 32;
	and.b64  	%rd60, %rd45, 4294967295;
	// begin inline asm
	mad.wide.u32 %rd59, %r1287, %r37, %rd60;
	// end inline asm
	cvt.u32.u64 	%r660, %rd59;
	shr.u64 	%rd552, %rd59, 32;
	and.b64  	%rd553, %rd47, 4294967295;
	add.s64 	%rd62, %rd552, %rd553;
	// begin inline asm
	mad.wide.u32 %rd61, %r1288, %r37, %rd62;
	// end inline asm
	shr.u64 	%rd554, %rd61, 32;
	and.b64  	%rd555, %rd49, 4294967295;
	add.s64 	%rd64, %rd554, %rd555;
	// begin inline asm
	mad.wide.u32 %rd63, %r1289, %r37, %rd64;
	// end inline asm
	shr.u64 	%rd556, %rd63, 32;
	and.b64  	%rd557, %rd51, 4294967295;
	add.s64 	%rd66, %rd556, %rd557;
	// begin inline asm
	mad.wide.u32 %rd65, %r1290, %r37, %rd66;
	// end inline asm
	shr.u64 	%rd558, %rd65, 32;
	and.b64  	%rd559, %rd53, 4294967295;
	add.s64 	%rd68, %rd558, %rd559;
	// begin inline asm
	mad.wide.u32 %rd67, %r1291, %r37, %rd68;
	// end inline asm
	shr.u64 	%rd560, %rd67, 32;
	and.b64  	%rd561, %rd55, 4294967295;
	add.s64 	%rd70, %rd560, %rd561;
	// begin inline asm
	mad.wide.u32 %rd69, %r1292, %r37, %rd70;
	// end inline asm
	shr.u64 	%rd562, %rd69, 32;
	and.b64  	%rd563, %rd57, 4294967295;
	add.s64 	%rd72, %rd562, %rd563;
	// begin inline asm
	mad.wide.u32 %rd71, %r1293, %r37, %rd72;
	// end inline asm
	shr.u64 	%rd564, %rd71, 32;
	add.s64 	%rd74, %rd564, %rd551;
	// begin inline asm
	mad.wide.u32 %rd73, %r1294, %r37, %rd74;
	// end inline asm
	shr.u64 	%rd565, %rd73, 32;
	and.b64  	%rd76, %rd61, 4294967295;
	// begin inline asm
	mad.wide.u32 %rd75, %r1287, %r38, %rd76;
	// end inline asm
	cvt.u32.u64 	%r663, %rd75;
	shr.u64 	%rd566, %rd75, 32;
	and.b64  	%rd567, %rd63, 4294967295;
	add.s64 	%rd78, %rd566, %rd567;
	// begin inline asm
	mad.wide.u32 %rd77, %r1288, %r38, %rd78;
	// end inline asm
	shr.u64 	%rd568, %rd77, 32;
	and.b64  	%rd569, %rd65, 4294967295;
	add.s64 	%rd80, %rd568, %rd569;
	// begin inline asm
	mad.wide.u32 %rd79, %r1289, %r38, %rd80;
	// end inline asm
	shr.u64 	%rd570, %rd79, 32;
	and.b64  	%rd571, %rd67, 4294967295;
	add.s64 	%rd82, %rd570, %rd571;
	// begin inline asm
	mad.wide.u32 %rd81, %r1290, %r38, %rd82;
	// end inline asm
	shr.u64 	%rd572, %rd81, 32;
	and.b64  	%rd573, %rd69, 4294967295;
	add.s64 	%rd84, %rd572, %rd573;
	// begin inline asm
	mad.wide.u32 %rd83, %r1291, %r38, %rd84;
	// end inline asm
	shr.u64 	%rd574, %rd83, 32;
	and.b64  	%rd575, %rd71, 4294967295;
	add.s64 	%rd86, %rd574, %rd575;
	// begin inline asm
	mad.wide.u32 %rd85, %r1292, %r38, %rd86;
	// end inline asm
	shr.u64 	%rd576, %rd85, 32;
	and.b64  	%rd577, %rd73, 4294967295;
	add.s64 	%rd88, %rd576, %rd577;
	// begin inline asm
	mad.wide.u32 %rd87, %r1293, %r38, %rd88;
	// end inline asm
	shr.u64 	%rd578, %rd87, 32;
	add.s64 	%rd90, %rd578, %rd565;
	// begin inline asm
	mad.wide.u32 %rd89, %r1294, %r38, %rd90;
	// end inline asm
	shr.u64 	%rd579, %rd89, 32;
	and.b64  	%rd92, %rd77, 4294967295;
	// begin inline asm
	mad.wide.u32 %rd91, %r1287, %r39, %rd92;
	// end inline asm
	cvt.u32.u64 	%r666, %rd91;
	shr.u64 	%rd580, %rd91, 32;
	and.b64  	%rd581, %rd79, 4294967295;
	add.s64 	%rd94, %rd580, %rd581;
	// begin inline asm
	mad.wide.u32 %rd93, %r1288, %r39, %rd94;
	// end inline asm
	shr.u64 	%rd582, %rd93, 32;
	and.b64  	%rd583, %rd81, 4294967295;
	add.s64 	%rd96, %rd582, %rd583;
	// begin inline asm
	mad.wide.u32 %rd95, %r1289, %r39, %rd96;
	// end inline asm
	shr.u64 	%rd584, %rd95, 32;
	and.b64  	%rd585, %rd83, 4294967295;
	add.s64 	%rd98, %rd584, %rd585;
	// begin inline asm
	mad.wide.u32 %rd97, %r1290, %r39, %rd98;
	// end inline asm
	shr.u64 	%rd586, %rd97, 32;
	and.b64  	%rd587, %rd85, 4294967295;
	add.s64 	%rd100, %rd586, %rd587;
	// begin inline asm
	mad.wide.u32 %rd99, %r1291, %r39, %rd100;
	// end inline asm
	shr.u64 	%rd588, %rd99, 32;
	and.b64  	%rd589, %rd87, 4294967295;
	add.s64 	%rd102, %rd588, %rd589;
	// begin inline asm
	mad.wide.u32 %rd101, %r1292, %r39, %rd102;
	// end inline asm
	shr.u64 	%rd590, %rd101, 32;
	and.b64  	%rd591, %rd89, 4294967295;
	add.s64 	%rd104, %rd590, %rd591;
	// begin inline asm
	mad.wide.u32 %rd103, %r1293, %r39, %rd104;
	// end inline asm
	shr.u64 	%rd592, %rd103, 32;
	add.s64 	%rd106, %rd592, %rd579;
	// begin inline asm
	mad.wide.u32 %rd105, %r1294, %r39, %rd106;
	// end inline asm
	shr.u64 	%rd593, %rd105, 32;
	and.b64  	%rd108, %rd93, 4294967295;
	// begin inline asm
	mad.wide.u32 %rd107, %r1287, %r40, %rd108;
	// end inline asm
	cvt.u32.u64 	%r669, %rd107;
	shr.u64 	%rd594, %rd107, 32;
	and.b64  	%rd595, %rd95, 4294967295;
	add.s64 	%rd110, %rd594, %rd595;
	// begin inline asm
	mad.wide.u32 %rd109, %r1288, %r40, %rd110;
	// end inline asm
	shr.u64 	%rd596, %rd109, 32;
	and.b64  	%rd597, %rd97, 4294967295;
	add.s64 	%rd112, %rd596, %rd597;
	// begin inline asm
	mad.wide.u32 %rd111, %r1289, %r40, %rd112;
	// end inline asm
	shr.u64 	%rd598, %rd111, 32;
	and.b64  	%rd599, %rd99, 4294967295;
	add.s64 	%rd114, %rd598, %rd599;
	// begin inline asm
	mad.wide.u32 %rd113, %r1290, %r40, %rd114;
	// end inline asm
	shr.u64 	%rd600, %rd113, 32;
	and.b64  	%rd601, %rd101, 4294967295;
	add.s64 	%rd116, %rd600, %rd601;
	// begin inline asm
	mad.wide.u32 %rd115, %r1291, %r40, %rd116;
	// end inline asm
	shr.u64 	%rd602, %rd115, 32;
	and.b64  	%rd603, %rd103, 4294967295;
	add.s64 	%rd118, %rd602, %rd603;
	// begin inline asm
	mad.wide.u32 %rd117, %r1292, %r40, %rd118;
	// end inline asm
	shr.u64 	%rd604, %rd117, 32;
	and.b64  	%rd605, %rd105, 4294967295;
	add.s64 	%rd120, %rd604, %rd605;
	// begin inline asm
	mad.wide.u32 %rd119, %r1293, %r40, %rd120;
	// end inline asm
	shr.u64 	%rd606, %rd119, 32;
	add.s64 	%rd122, %rd606, %rd593;
	// begin inline asm
	mad.wide.u32 %rd121, %r1294, %r40, %rd122;
	// end inline asm
	shr.u64 	%rd607, %rd121, 32;
	and.b64  	%rd124, %rd109, 4294967295;
	// begin inline asm
	mad.wide.u32 %rd123, %r1287, %r41, %rd124;
	// end inline asm
	cvt.u32.u64 	%r672, %rd123;
	shr.u64 	%rd608, %rd123, 32;
	and.b64  	%rd609, %rd111, 4294967295;
	add.s64 	%rd126, %rd608, %rd609;
	// begin inline asm
	mad.wide.u32 %rd125, %r1288, %r41, %rd126;
	// end inline asm
	cvt.u32.u64 	%r652, %rd125;
	shr.u64 	%rd610, %rd125, 32;
	and.b64  	%rd611, %rd113, 4294967295;
	add.s64 	%rd128, %rd610, %rd611;
	// begin inline asm
	mad.wide.u32 %rd127, %r1289, %r41, %rd128;
	// end inline asm
	cvt.u32.u64 	%r655, %rd127;
	shr.u64 	%rd612, %rd127, 32;
	and.b64  	%rd613, %rd115, 4294967295;
	add.s64 	%rd130, %rd612, %rd613;
	// begin inline asm
	mad.wide.u32 %rd129, %r1290, %r41, %rd130;
	// end inline asm
	cvt.u32.u64 	%r658, %rd129;
	shr.u64 	%rd614, %rd129, 32;
	and.b64  	%rd615, %rd117, 4294967295;
	add.s64 	%rd132, %rd614, %rd615;
	// begin inline asm
	mad.wide.u32 %rd131, %r1291, %r41, %rd132;
	// end inline asm
	cvt.u32.u64 	%r661, %rd131;
	shr.u64 	%rd616, %rd131, 32;
	and.b64  	%rd617, %rd119, 4294967295;
	add.s64 	%rd134, %rd616, %rd617;
	// begin inline asm
	mad.wide.u32 %rd133, %r1292, %r41, %rd134;
	// end inline asm
	cvt.u32.u64 	%r664, %rd133;
	shr.u64 	%rd618, %rd133, 32;
	and.b64  	%rd619, %rd121, 4294967295;
	add.s64 	%rd136, %rd618, %rd619;
	// begin inline asm
	mad.wide.u32 %rd135, %r1293, %r41, %rd136;
	// end inline asm
	cvt.u32.u64 	%r667, %rd135;
	shr.u64 	%rd620, %rd135, 32;
	add.s64 	%rd138, %rd620, %rd607;
	// begin inline asm
	mad.wide.u32 %rd137, %r1294, %r41, %rd138;
	// end inline asm
	cvt.u32.u64 	%r670, %rd137;
	{ .reg .b32 tmp; mov.b64 {tmp, %r673}, %rd137; }
	// begin inline asm
	mad.wide.u32 %rd139, %r1279, %r42, %rd396;
	// end inline asm
	cvt.u32.u64 	%r675, %rd139;
	shr.u64 	%rd142, %rd139, 32;
	// begin inline asm
	mad.wide.u32 %rd141, %r1280, %r42, %rd142;
	// end inline asm
	shr.u64 	%rd144, %rd141, 32;
	// begin inline asm
	mad.wide.u32 %rd143, %r1281, %r42, %rd144;
	// end inline asm
	shr.u64 	%rd146, %rd143, 32;
	// begin inline asm
	mad.wide.u32 %rd145, %r1282, %r42, %rd146;
	// end inline asm
	shr.u64 	%rd148, %rd145, 32;
	// begin inline asm
	mad.wide.u32 %rd147, %r1283, %r42, %rd148;
	// end inline asm
	shr.u64 	%rd150, %rd147, 32;
	// begin inline asm
	mad.wide.u32 %rd149, %r1284, %r42, %rd150;
	// end inline asm
	shr.u64 	%rd152, %rd149, 32;
	// begin inline asm
	mad.wide.u32 %rd151, %r1285, %r42, %rd152;
	// end inline asm
	shr.u64 	%rd154, %rd151, 32;
	// begin inline asm
	mad.wide.u32 %rd153, %r1286, %r42, %rd154;
	// end inline asm
	shr.u64 	%rd621, %rd153, 32;
	and.b64  	%rd156, %rd141, 4294967295;
	// begin inline asm
	mad.wide.u32 %rd155, %r1279, %r43, %rd156;
	// end inline asm
	cvt.u32.u64 	%r678, %rd155;
	shr.u64 	%rd622, %rd155, 32;
	and.b64  	%rd623, %rd143, 4294967295;
	add.s64 	%rd158, %rd622, %rd623;
	// begin inline asm
	mad.wide.u32 %rd157, %r1280, %r43, %rd158;
	// end inline asm
	shr.u64 	%rd624, %rd157, 32;
	and.b64  	%rd625, %rd145, 4294967295;
	add.s64 	%rd160, %rd624, %rd625;
	// begin inline asm
	mad.wide.u32 %rd159, %r1281, %r43, %rd160;
	// end inline asm
	shr.u64 	%rd626, %rd159, 32;
	and.b64  	%rd627, %rd147, 4294967295;
	add.s64 	%rd162, %rd626, %rd627;
	// begin inline asm
	mad.wide.u32 %rd161, %r1282, %r43, %rd162;
	// end inline asm
	shr.u64 	%rd628, %rd161, 32;
	and.b64  	%rd629, %rd149, 4294967295;
	add.s64 	%rd164, %rd628, %rd629;
	// begin inline asm
	mad.wide.u32 %rd163, %r1283, %r43, %rd164;
	// end inline asm
	shr.u64 	%rd630, %rd163, 32;
	and.b64  	%rd631, %rd151, 4294967295;
	add.s64 	%rd166, %rd630, %rd631;
	// begin inline asm
	mad.wide.u32 %rd165, %r1284, %r43, %rd166;
	// end inline asm
	shr.u64 	%rd632, %rd165, 32;
	and.b64  	%rd633, %rd153, 4294967295;
	add.s64 	%rd168, %rd632, %rd633;
	// begin inline asm
	mad.wide.u32 %rd167, %r1285, %r43, %rd168;
	// end inline asm
	shr.u64 	%rd634, %rd167, 32;
	add.s64 	%rd170, %rd634, %rd621;
	// begin inline asm
	mad.wide.u32 %rd169, %r1286, %r43, %rd170;
	// end inline asm
	shr.u64 	%rd635, %rd169, 32;
	and.b64  	%rd172, %rd157, 4294967295;
	// begin inline asm
	mad.wide.u32 %rd171, %r1279, %r44, %rd172;
	// end inline asm
	cvt.u32.u64 	%r681, %rd171;
	shr.u64 	%rd636, %rd171, 32;
	and.b64  	%rd637, %rd159, 4294967295;
	add.s64 	%rd174, %rd636, %rd637;
	// begin inline asm
	mad.wide.u32 %rd173, %r1280, %r44, %rd174;
	// end inline asm
	shr.u64 	%rd638, %rd173, 32;
	and.b64  	%rd639, %rd161, 4294967295;
	add.s64 	%rd176, %rd638, %rd639;
	// begin inline asm
	mad.wide.u32 %rd175, %r1281, %r44, %rd176;
	// end inline asm
	shr.u64 	%rd640, %rd175, 32;
	and.b64  	%rd641, %rd163, 4294967295;
	add.s64 	%rd178, %rd640, %rd641;
	// begin inline asm
	mad.wide.u32 %rd177, %r1282, %r44, %rd178;
	// end inline asm
	shr.u64 	%rd642, %rd177, 32;
	and.b64  	%rd643, %rd165, 4294967295;
	add.s64 	%rd180, %rd642, %rd643;
	// begin inline asm
	mad.wide.u32 %rd179, %r1283, %r44, %rd180;
	// end inline asm
	shr.u64 	%rd644, %rd179, 32;
	and.b64  	%rd645, %rd167, 4294967295;
	add.s64 	%rd182, %rd644, %rd645;
	// begin inline asm
	mad.wide.u32 %rd181, %r1284, %r44, %rd182;
	// end inline asm
	shr.u64 	%rd646, %rd181, 32;
	and.b64  	%rd647, %rd169, 4294967295;
	add.s64 	%rd184, %rd646, %rd647;
	// begin inline asm
	mad.wide.u32 %rd183, %r1285, %r44, %rd184;
	// end inline asm
	shr.u64 	%rd648, %rd183, 32;
	add.s64 	%rd186, %rd648, %rd635;
	// begin inline asm
	mad.wide.u32 %rd185, %r1286, %r44, %rd186;
	// end inline asm
	shr.u64 	%rd649, %rd185, 32;
	and.b64  	%rd188, %rd173, 4294967295;
	// begin inline asm
	mad.wide.u32 %rd187, %r1279, %r45, %rd188;
	// end inline asm
	cvt.u32.u64 	%r684, %rd187;
	shr.u64 	%rd650, %rd187, 32;
	and.b64  	%rd651, %rd175, 4294967295;
	add.s64 	%rd190, %rd650, %rd651;
	// begin inline asm
	mad.wide.u32 %rd189, %r1280, %r45, %rd190;
	// end inline asm
	shr.u64 	%rd652, %rd189, 32;
	and.b64  	%rd653, %rd177, 4294967295;
	add.s64 	%rd192, %rd652, %rd653;
	// begin inline asm
	mad.wide.u32 %rd191, %r1281, %r45, %rd192;
	// end inline asm
	shr.u64 	%rd654, %rd191, 32;
	and.b64  	%rd655, %rd179, 4294967295;
	add.s64 	%rd194, %rd654, %rd655;
	// begin inline asm
	mad.wide.u32 %rd193, %r1282, %r45, %rd194;
	// end inline asm
	shr.u64 	%rd656, %rd193, 32;
	and.b64  	%rd657, %rd181, 4294967295;
	add.s64 	%rd196, %rd656, %rd657;
	// begin inline asm
	mad.wide.u32 %rd195, %r1283, %r45, %rd196;
	// end inline asm
	shr.u64 	%rd658, %rd195, 32;
	and.b64  	%rd659, %rd183, 4294967295;
	add.s64 	%rd198, %rd658, %rd659;
	// begin inline asm
	mad.wide.u32 %rd197, %r1284, %r45, %rd198;
	// end inline asm
	shr.u64 	%rd660, %rd197, 32;
	and.b64  	%rd661, %rd185, 4294967295;
	add.s64 	%rd200, %rd660, %rd661;
	// begin inline asm
	mad.wide.u32 %rd199, %r1285, %r45, %rd200;
	// end inline asm
	shr.u64 	%rd662, %rd199, 32;
	add.s64 	%rd202, %rd662, %rd649;
	// begin inline asm
	mad.wide.u32 %rd201, %r1286, %r45, %rd202;
	// end inline asm
	shr.u64 	%rd663, %rd201, 32;
	and.b64  	%rd204, %rd189, 4294967295;
	// begin inline asm
	mad.wide.u32 %rd203, %r1279, %r46, %rd204;
	// end inline asm
	cvt.u32.u64 	%r687, %rd203;
	shr.u64 	%rd664, %rd203, 32;
	and.b64  	%rd665, %rd191, 4294967295;
	add.s64 	%rd206, %rd664, %rd665;
	// begin inline asm
	mad.wide.u32 %rd205, %r1280, %r46, %rd206;
	// end inline asm
	shr.u64 	%rd666, %rd205, 32;
	and.b64  	%rd667, %rd193, 4294967295;
	add.s64 	%rd208, %rd666, %rd667;
	// begin inline asm
	mad.wide.u32 %rd207, %r1281, %r46, %rd208;
	// end inline asm
	shr.u64 	%rd668, %rd207, 32;
	and.b64  	%rd669, %rd195, 4294967295;
	add.s64 	%rd210, %rd668, %rd669;
	// begin inline asm
	mad.wide.u32 %rd209, %r1282, %r46, %rd210;
	// end inline asm
	shr.u64 	%rd670, %rd209, 32;
	and.b64  	%rd671, %rd197, 4294967295;
	add.s64 	%rd212, %rd670, %rd671;
	// begin inline asm
	mad.wide.u32 %rd211, %r1283, %r46, %rd212;
	// end inline asm
	shr.u64 	%rd672, %rd211, 32;
	and.b64  	%rd673, %rd199, 4294967295;
	add.s64 	%rd214, %rd672, %rd673;
	// begin inline asm
	mad.wide.u32 %rd213, %r1284, %r46, %rd214;
	// end inline asm
	shr.u64 	%rd674, %rd213, 32;
	and.b64  	%rd675, %rd201, 4294967295;
	add.s64 	%rd216, %rd674, %rd675;
	// begin inline asm
	mad.wide.u32 %rd215, %r1285, %r46, %rd216;
	// end inline asm
	shr.u64 	%rd676, %rd215, 32;
	add.s64 	%rd218, %rd676, %rd663;
	// begin inline asm
	mad.wide.u32 %rd217, %r1286, %r46, %rd218;
	// end inline asm
	shr.u64 	%rd677, %rd217, 32;
	and.b64  	%rd220, %rd205, 4294967295;
	// begin inline asm
	mad.wide.u32 %rd219, %r1279, %r47, %rd220;
	// end inline asm
	cvt.u32.u64 	%r690, %rd219;
	shr.u64 	%rd678, %rd219, 32;
	and.b64  	%rd679, %rd207, 4294967295;
	add.s64 	%rd222, %rd678, %rd679;
	// begin inline asm
	mad.wide.u32 %rd221, %r1280, %r47, %rd222;
	// end inline asm
	shr.u64 	%rd680, %rd221, 32;
	and.b64  	%rd681, %rd209, 4294967295;
	add.s64 	%rd224, %rd680, %rd681;
	// begin inline asm
	mad.wide.u32 %rd223, %r1281, %r47, %rd224;
	// end inline asm
	shr.u64 	%rd682, %rd223, 32;
	and.b64  	%rd683, %rd211, 4294967295;
	add.s64 	%rd226, %rd682, %rd683;
	// begin inline asm
	mad.wide.u32 %rd225, %r1282, %r47, %rd226;
	// end inline asm
	shr.u64 	%rd684, %rd225, 32;
	and.b64  	%rd685, %rd213, 4294967295;
	add.s64 	%rd228, %rd684, %rd685;
	// begin inline asm
	mad.wide.u32 %rd227, %r1283, %r47, %rd228;
	// end inline asm
	shr.u64 	%rd686, %rd227, 32;
	and.b64  	%rd687, %rd215, 4294967295;
	add.s64 	%rd230, %rd686, %rd687;
	// begin inline asm
	mad.wide.u32 %rd229, %r1284, %r47, %rd230;
	// end inline asm
	shr.u64 	%rd688, %rd229, 32;
	and.b64  	%rd689, %rd217, 4294967295;
	add.s64 	%rd232, %rd688, %rd689;
	// begin inline asm
	mad.wide.u32 %rd231, %r1285, %r47, %rd232;
	// end inline asm
	shr.u64 	%rd690, %rd231, 32;
	add.s64 	%rd234, %rd690, %rd677;
	// begin inline asm
	mad.wide.u32 %rd233, %r1286, %r47, %rd234;
	// end inline asm
	shr.u64 	%rd691, %rd233, 32;
	and.b64  	%rd236, %rd221, 4294967295;
	// begin inline asm
	mad.wide.u32 %rd235, %r1279, %r48, %rd236;
	// end inline asm
	cvt.u32.u64 	%r693, %rd235;
	shr.u64 	%rd692, %rd235, 32;
	and.b64  	%rd693, %rd223, 4294967295;
	add.s64 	%rd238, %rd692, %rd693;
	// begin inline asm
	mad.wide.u32 %rd237, %r1280, %r48, %rd238;
	// end inline asm
	shr.u64 	%rd694, %rd237, 32;
	and.b64  	%rd695, %rd225, 4294967295;
	add.s64 	%rd240, %rd694, %rd695;
	// begin inline asm
	mad.wide.u32 %rd239, %r1281, %r48, %rd240;
	// end inline asm
	shr.u64 	%rd696, %rd239, 32;
	and.b64  	%rd697, %rd227, 4294967295;
	add.s64 	%rd242, %rd696, %rd697;
	// begin inline asm
	mad.wide.u32 %rd241, %r1282, %r48, %rd242;
	// end inline asm
	shr.u64 	%rd698, %rd241, 32;
	and.b64  	%rd699, %rd229, 4294967295;
	add.s64 	%rd244, %rd698, %rd699;
	// begin inline asm
	mad.wide.u32 %rd243, %r1283, %r48, %rd244;
	// end inline asm
	shr.u64 	%rd700, %rd243, 32;
	and.b64  	%rd701, %rd231, 4294967295;
	add.s64 	%rd246, %rd700, %rd701;
	// begin inline asm
	mad.wide.u32 %rd245, %r1284, %r48, %rd246;
	// end inline asm
	shr.u64 	%rd702, %rd245, 32;
	and.b64  	%rd703, %rd233, 4294967295;
	add.s64 	%rd248, %rd702, %rd703;
	// begin inline asm
	mad.wide.u32 %rd247, %r1285, %r48, %rd248;
	// end inline asm
	shr.u64 	%rd704, %rd247, 32;
	add.s64 	%rd250, %rd704, %rd691;
	// begin inline asm
	mad.wide.u32 %rd249, %r1286, %r48, %rd250;
	// end inline asm
	shr.u64 	%rd705, %rd249, 32;
	and.b64  	%rd252, %rd237, 4294967295;
	// begin inline asm
	mad.wide.u32 %rd251, %r1279, %r49, %rd252;
	// end inline asm
	cvt.u32.u64 	%r696, %rd251;
	shr.u64 	%rd706, %rd251, 32;
	and.b64  	%rd707, %rd239, 4294967295;
	add.s64 	%rd254, %rd706, %rd707;
	// begin inline asm
	mad.wide.u32 %rd253, %r1280, %r49, %rd254;
	// end inline asm
	cvt.u32.u64 	%r676, %rd253;
	shr.u64 	%rd708, %rd253, 32;
	and.b64  	%rd709, %rd241, 4294967295;
	add.s64 	%rd256, %rd708, %rd709;
	// begin inline asm
	mad.wide.u32 %rd255, %r1281, %r49, %rd256;
	// end inline asm
	cvt.u32.u64 	%r679, %rd255;
	shr.u64 	%rd710, %rd255, 32;
	and.b64  	%rd711, %rd243, 4294967295;
	add.s64 	%rd258, %rd710, %rd711;
	// begin inline asm
	mad.wide.u32 %rd257, %r1282, %r49, %rd258;
	// end inline asm
	cvt.u32.u64 	%r682, %rd257;
	shr.u64 	%rd712, %rd257, 32;
	and.b64  	%rd713, %rd245, 4294967295;
	add.s64 	%rd260, %rd712, %rd713;
	// begin inline asm
	mad.wide.u32 %rd259, %r1283, %r49, %rd260;
	// end inline asm
	cvt.u32.u64 	%r685, %rd259;
	shr.u64 	%rd714, %rd259, 32;
	and.b64  	%rd715, %rd247, 4294967295;
	add.s64 	%rd262, %rd714, %rd715;
	// begin inline asm
	mad.wide.u32 %rd261, %r1284, %r49, %rd262;
	// end inline asm
	cvt.u32.u64 	%r688, %rd261;
	shr.u64 	%rd716, %rd261, 32;
	and.b64  	%rd717, %rd249, 4294967295;
	add.s64 	%rd264, %rd716, %rd717;
	// begin inline asm
	mad.wide.u32 %rd263, %r1285, %r49, %rd264;
	// end inline asm
	cvt.u32.u64 	%r691, %rd263;
	shr.u64 	%rd718, %rd263, 32;
	add.s64 	%rd266, %rd718, %rd705;
	// begin inline asm
	mad.wide.u32 %rd265, %r1286, %r49, %rd266;
	// end inline asm
	cvt.u32.u64 	%r694, %rd265;
	{ .reg .b32 tmp; mov.b64 {tmp, %r697}, %rd265; }
	// begin inline asm
	mad.wide.u32 %rd267, %r1271, %r50, %rd396;
	// end inline asm
	cvt.u32.u64 	%r699, %rd267;
	shr.u64 	%rd270, %rd267, 32;
	// begin inline asm
	mad.wide.u32 %rd269, %r1272, %r50, %rd270;
	// end inline asm
	shr.u64 	%rd272, %rd269, 32;
	// begin inline asm
	mad.wide.u32 %rd271, %r1273, %r50, %rd272;
	// end inline asm
	shr.u64 	%rd274, %rd271, 32;
	// begin inline asm
	mad.wide.u32 %rd273, %r1274, %r50, %rd274;
	// end inline asm
	shr.u64 	%rd276, %rd273, 32;
	// begin inline asm
	mad.wide.u32 %rd275, %r1275, %r50, %rd276;
	// end inline asm
	shr.u64 	%rd278, %rd275, 32;
	// begin inline asm
	mad.wide.u32 %rd277, %r1276, %r50, %rd278;
	// end inline asm
	shr.u64 	%rd280, %rd277, 32;
	// begin inline asm
	mad.wide.u32 %rd279, %r1277, %r50, %rd280;
	// end inline asm
	shr.u64 	%rd282, %rd279, 32;
	// begin inline asm
	mad.wide.u32 %rd281, %r1278, %r50, %rd282;
	// end inline asm
	shr.u64 	%rd719, %rd281, 32;
	and.b64  	%rd284, %rd269, 4294967295;
	// begin inline asm
	mad.wide.u32 %rd283, %r1271, %r51, %rd284;
	// end inline asm
	cvt.u32.u64 	%r702, %rd283;
	shr.u64 	%rd720, %rd283, 32;
	and.b64  	%rd721, %rd271, 4294967295;
	add.s64 	%rd286, %rd720, %rd721;
	// begin inline asm
	mad.wide.u32 %rd285, %r1272, %r51, %rd286;
	// end inline asm
	shr.u64 	%rd722, %rd285, 32;
	and.b64  	%rd723, %rd273, 4294967295;
	add.s64 	%rd288, %rd722, %rd723;
	// begin inline asm
	mad.wide.u32 %rd287, %r1273, %r51, %rd288;
	// end inline asm
	shr.u64 	%rd724, %rd287, 32;
	and.b64  	%rd725, %rd275, 4294967295;
	add.s64 	%rd290, %rd724, %rd725;
	// begin inline asm
	mad.wide.u32 %rd289, %r1274, %r51, %rd290;
	// end inline asm
	shr.u64 	%rd726, %rd289, 32;
	and.b64  	%rd727, %rd277, 4294967295;
	add.s64 	%rd292, %rd726, %rd727;
	// begin inline asm
	mad.wide.u32 %rd291, %r1275, %r51, %rd292;
	// end inline asm
	shr.u64 	%rd728, %rd291, 32;
	and.b64  	%rd729, %rd279, 4294967295;
	add.s64 	%rd294, %rd728, %rd729;
	// begin inline asm
	mad.wide.u32 %rd293, %r1276, %r51, %rd294;
	// end inline asm
	shr.u64 	%rd730, %rd293, 32;
	and.b64  	%rd731, %rd281, 4294967295;
	add.s64 	%rd296, %rd730, %rd731;
	// begin inline asm
	mad.wide.u32 %rd295, %r1277, %r51, %rd296;
	// end inline asm
	shr.u64 	%rd732, %rd295, 32;
	add.s64 	%rd298, %rd732, %rd719;
	// begin inline asm
	mad.wide.u32 %rd297, %r1278, %r51, %rd298;
	// end inline asm
	shr.u64 	%rd733, %rd297, 32;
	and.b64  	%rd300, %rd285, 4294967295;
	// begin inline asm
	mad.wide.u32 %rd299, %r1271, %r52, %rd300;
	// end inline asm
	cvt.u32.u64 	%r705, %rd299;
	shr.u64 	%rd734, %rd299, 32;
	and.b64  	%rd735, %rd287, 4294967295;
	add.s64 	%rd302, %rd734, %rd735;
	// begin inline asm
	mad.wide.u32 %rd301, %r1272, %r52, %rd302;
	// end inline asm
	shr.u64 	%rd736, %rd301, 32;
	and.b64  	%rd737, %rd289, 4294967295;
	add.s64 	%rd304, %rd736, %rd737;
	// begin inline asm
	mad.wide.u32 %rd303, %r1273, %r52, %rd304;
	// end inline asm
	shr.u64 	%rd738, %rd303, 32;
	and.b64  	%rd739, %rd291, 4294967295;
	add.s64 	%rd306, %rd738, %rd739;
	// begin inline asm
	mad.wide.u32 %rd305, %r1274, %r52, %rd306;
	// end inline asm
	shr.u64 	%rd740, %rd305, 32;
	and.b64  	%rd741, %rd293, 4294967295;
	add.s64 	%rd308, %rd740, %rd741;
	// begin inline asm
	mad.wide.u32 %rd307, %r1275, %r52, %rd308;
	// end inline asm
	shr.u64 	%rd742, %rd307, 32;
	and.b64  	%rd743, %rd295, 4294967295;
	add.s64 	%rd310, %rd742, %rd743;
	// begin inline asm
	mad.wide.u32 %rd309, %r1276, %r52, %rd310;
	// end inline asm
	shr.u64 	%rd744, %rd309, 32;
	and.b64  	%rd745, %rd297, 4294967295;
	add.s64 	%rd312, %rd744, %rd745;
	// begin inline asm
	mad.wide.u32 %rd311, %r1277, %r52, %rd312;
	// end inline asm
	shr.u64 	%rd746, %rd311, 32;
	add.s64 	%rd314, %rd746, %rd733;
	// begin inline asm
	mad.wide.u32 %rd313, %r1278, %r52, %rd314;
	// end inline asm
	shr.u64 	%rd747, %rd313, 32;
	and.b64  	%rd316, %rd301, 4294967295;
	// begin inline asm
	mad.wide.u32 %rd315, %r1271, %r53, %rd316;
	// end inline asm
	cvt.u32.u64 	%r708, %rd315;
	shr.u64 	%rd748, %rd315, 32;
	and.b64  	%rd749, %rd303, 4294967295;
	add.s64 	%rd318, %rd748, %rd749;
	// begin inline asm
	mad.wide.u32 %rd317, %r1272, %r53, %rd318;
	// end inline asm
	shr.u64 	%rd750, %rd317, 32;
	and.b64  	%rd751, %rd305, 4294967295;
	add.s64 	%rd320, %rd750, %rd751;
	// begin inline asm
	mad.wide.u32 %rd319, %r1273, %r53, %rd320;
	// end inline asm
	shr.u64 	%rd752, %rd319, 32;
	and.b64  	%rd753, %rd307, 4294967295;
	add.s64 	%rd322, %rd752, %rd753;
	// begin inline asm
	mad.wide.u32 %rd321, %r1274, %r53, %rd322;
	// end inline asm
	shr.u64 	%rd754, %rd321, 32;
	and.b64  	%rd755, %rd309, 4294967295;
	add.s64 	%rd324, %rd754, %rd755;
	// begin inline asm
	mad.wide.u32 %rd323, %r1275, %r53, %rd324;
	// end inline asm
	shr.u64 	%rd756, %rd323, 32;
	and.b64  	%rd757, %rd311, 4294967295;
	add.s64 	%rd326, %rd756, %rd757;
	// begin inline asm
	mad.wide.u32 %rd325, %r1276, %r53, %rd326;
	// end inline asm
	shr.u64 	%rd758, %rd325, 32;
	and.b64  	%rd759, %rd313, 4294967295;
	add.s64 	%rd328, %rd758, %rd759;
	// begin inline asm
	mad.wide.u32 %rd327, %r1277, %r53, %rd328;
	// end inline asm
	shr.u64 	%rd760, %rd327, 32;
	add.s64 	%rd330, %rd760, %rd747;
	// begin inline asm
	mad.wide.u32 %rd329, %r1278, %r53, %rd330;
	// end inline asm
	shr.u64 	%rd761, %rd329, 32;
	and.b64  	%rd332, %rd317, 4294967295;
	// begin inline asm
	mad.wide.u32 %rd331, %r1271, %r54, %rd332;
	// end inline asm
	cvt.u32.u64 	%r711, %rd331;
	shr.u64 	%rd762, %rd331, 32;
	and.b64  	%rd763, %rd319, 4294967295;
	add.s64 	%rd334, %rd762, %rd763;
	// begin inline asm
	mad.wide.u32 %rd333, %r1272, %r54, %rd334;
	// end inline asm
	shr.u64 	%rd764, %rd333, 32;
	and.b64  	%rd765, %rd321, 4294967295;
	add.s64 	%rd336, %rd764, %rd765;
	// begin inline asm
	mad.wide.u32 %rd335, %r1273, %r54, %rd336;
	// end inline asm
	shr.u64 	%rd766, %rd335, 32;
	and.b64  	%rd767, %rd323, 4294967295;
	add.s64 	%rd338, %rd766, %rd767;
	// begin inline asm
	mad.wide.u32 %rd337, %r1274, %r54, %rd338;
	// end inline asm
	shr.u64 	%rd768, %rd337, 32;
	and.b64  	%rd769, %rd325, 4294967295;
	add.s64 	%rd340, %rd768, %rd769;
	// begin inline asm
	mad.wide.u32 %rd339, %r1275, %r54, %rd340;
	// end inline asm
	shr.u64 	%rd770, %rd339, 32;
	and.b64  	%rd771, %rd327, 4294967295;
	add.s64 	%rd342, %rd770, %rd771;
	// begin inline asm
	mad.wide.u32 %rd341, %r1276, %r54, %rd342;
	// end inline asm
	shr.u64 	%rd772, %rd341, 32;
	and.b64  	%rd773, %rd329, 4294967295;
	add.s64 	%rd344, %rd772, %rd773;
	// begin inline asm
	mad.wide.u32 %rd343, %r1277, %r54, %rd344;
	// end inline asm
	shr.u64 	%rd774, %rd343, 32;
	add.s64 	%rd346, %rd774, %rd761;
	// begin inline asm
	mad.wide.u32 %rd345, %r1278, %r54, %rd346;
	// end inline asm
	shr.u64 	%rd775, %rd345, 32;
	and.b64  	%rd348, %rd333, 4294967295;
	// begin inline asm
	mad.wide.u32 %rd347, %r1271, %r55, %rd348;
	// end inline asm
	cvt.u32.u64 	%r714, %rd347;
	shr.u64 	%rd776, %rd347, 32;
	and.b64  	%rd777, %rd335, 4294967295;
	add.s64 	%rd350, %rd776, %rd777;
	// begin inline asm
	mad.wide.u32 %rd349, %r1272, %r55, %rd350;
	// end inline asm
	shr.u64 	%rd778, %rd349, 32;
	and.b64  	%rd779, %rd337, 4294967295;
	add.s64 	%rd352, %rd778, %rd779;
	// begin inline asm
	mad.wide.u32 %rd351, %r1273, %r55, %rd352;
	// end inline asm
	shr.u64 	%rd780, %rd351, 32;
	and.b64  	%rd781, %rd339, 4294967295;
	add.s64 	%rd354, %rd780, %rd781;
	// begin inline asm
	mad.wide.u32 %rd353, %r1274, %r55, %rd354;
	// end inline asm
	shr.u64 	%rd782, %rd353, 32;
	and.b64  	%rd783, %rd341, 4294967295;
	add.s64 	%rd356, %rd782, %rd783;
	// begin inline asm
	mad.wide.u32 %rd355, %r1275, %r55, %rd356;
	// end inline asm
	shr.u64 	%rd784, %rd355, 32;
	and.b64  	%rd785, %rd343, 4294967295;
	add.s64 	%rd358, %rd784, %rd785;
	// begin inline asm
	mad.wide.u32 %rd357, %r1276, %r55, %rd358;
	// end inline asm
	shr.u64 	%rd786, %rd357, 32;
	and.b64  	%rd787, %rd345, 4294967295;
	add.s64 	%rd360, %rd786, %rd787;
	// begin inline asm
	mad.wide.u32 %rd359, %r1277, %r55, %rd360;
	// end inline asm
	shr.u64 	%rd788, %rd359, 32;
	add.s64 	%rd362, %rd788, %rd775;
	// begin inline asm
	mad.wide.u32 %rd361, %r1278, %r55, %rd362;
	// end inline asm
	shr.u64 	%rd789, %rd361, 32;
	and.b64  	%rd364, %rd349, 4294967295;
	// begin inline asm
	mad.wide.u32 %rd363, %r1271, %r56, %rd364;
	// end inline asm
	cvt.u32.u64 	%r717, %rd363;
	shr.u64 	%rd790, %rd363, 32;
	and.b64  	%rd791, %rd351, 4294967295;
	add.s64 	%rd366, %rd790, %rd791;
	// begin inline asm
	mad.wide.u32 %rd365, %r1272, %r56, %rd366;
	// end inline asm
	shr.u64 	%rd792, %rd365, 32;
	and.b64  	%rd793, %rd353, 4294967295;
	add.s64 	%rd368, %rd792, %rd793;
	// begin inline asm
	mad.wide.u32 %rd367, %r1273, %r56, %rd368;
	// end inline asm
	shr.u64 	%rd794, %rd367, 32;
	and.b64  	%rd795, %rd355, 4294967295;
	add.s64 	%rd370, %rd794, %rd795;
	// begin inline asm
	mad.wide.u32 %rd369, %r1274, %r56, %rd370;
	// end inline asm
	shr.u64 	%rd796, %rd369, 32;
	and.b64  	%rd797, %rd357, 4294967295;
	add.s64 	%rd372, %rd796, %rd797;
	// begin inline asm
	mad.wide.u32 %rd371, %r1275, %r56, %rd372;
	// end inline asm
	shr.u64 	%rd798, %rd371, 32;
	and.b64  	%rd799, %rd359, 4294967295;
	add.s64 	%rd374, %rd798, %rd799;
	// begin inline asm
	mad.wide.u32 %rd373, %r1276, %r56, %rd374;
	// end inline asm
	shr.u64 	%rd800, %rd373, 32;
	and.b64  	%rd801, %rd361, 4294967295;
	add.s64 	%rd376, %rd800, %rd801;
	// begin inline asm
	mad.wide.u32 %rd375, %r1277, %r56, %rd376;
	// end inline asm
	shr.u64 	%rd802, %rd375, 32;
	add.s64 	%rd378, %rd802, %rd789;
	// begin inline asm
	mad.wide.u32 %rd377, %r1278, %r56, %rd378;
	// end inline asm
	shr.u64 	%rd803, %rd377, 32;
	and.b64  	%rd380, %rd365, 4294967295;
	// begin inline asm
	mad.wide.u32 %rd379, %r1271, %r57, %rd380;
	// end inline asm
	cvt.u32.u64 	%r720, %rd379;
	shr.u64 	%rd804, %rd379, 32;
	and.b64  	%rd805, %rd367, 4294967295;
	add.s64 	%rd382, %rd804, %rd805;
	// begin inline asm
	mad.wide.u32 %rd381, %r1272, %r57, %rd382;
	// end inline asm
	cvt.u32.u64 	%r700, %rd381;
	shr.u64 	%rd806, %rd381, 32;
	and.b64  	%rd807, %rd369, 4294967295;
	add.s64 	%rd384, %rd806, %rd807;
	// begin inline asm
	mad.wide.u32 %rd383, %r1273, %r57, %rd384;
	// end inline asm
	cvt.u32.u64 	%r703, %rd383;
	shr.u64 	%rd808, %rd383, 32;
	and.b64  	%rd809, %rd371, 4294967295;
	add.s64 	%rd386, %rd808, %rd809;
	// begin inline asm
	mad.wide.u32 %rd385, %r1274, %r57, %rd386;
	// end inline asm
	cvt.u32.u64 	%r706, %rd385;
	shr.u64 	%rd810, %rd385, 32;
	and.b64  	%rd811, %rd373, 4294967295;
	add.s64 	%rd388, %rd810, %rd811;
	// begin inline asm
	mad.wide.u32 %rd387, %r1275, %r57, %rd388;
	// end inline asm
	cvt.u32.u64 	%r709, %rd387;
	shr.u64 	%rd812, %rd387, 32;
	and.b64  	%rd813, %rd375, 4294967295;
	add.s64 	%rd390, %rd812, %rd813;
	// begin inline asm
	mad.wide.u32 %rd389, %r1276, %r57, %rd390;
	// end inline asm
	cvt.u32.u64 	%r712, %rd389;
	shr.u64 	%rd814, %rd389, 32;
	and.b64  	%rd815, %rd377, 4294967295;
	add.s64 	%rd392, %rd814, %rd815;
	// begin inline asm
	mad.wide.u32 %rd391, %r1277, %r57, %rd392;
	// end inline asm
	cvt.u32.u64 	%r715, %rd391;
	shr.u64 	%rd816, %rd391, 32;
	add.s64 	%rd394, %rd816, %rd803;
	// begin inline asm
	mad.wide.u32 %rd393, %r1278, %r57, %rd394;
	// end inline asm
	cvt.u32.u64 	%r718, %rd393;
	{ .reg .b32 tmp; mov.b64 {tmp, %r721}, %rd393; }
	// begin inline asm
	mad.wide.u32 %rd395, %r1263, %r58, %rd396;
	// end inline asm
	cvt.u32.u64 	%r723, %rd395;
	shr.u64 	%rd398, %rd395, 32;
	// begin inline asm
	mad.wide.u32 %rd397, %r1264, %r58, %rd398;
	// end inline asm
	shr.u64 	%rd400, %rd397, 32;
	// begin inline asm
	mad.wide.u32 %rd399, %r1265, %r58, %rd400;
	// end inline asm
	shr.u64 	%rd402, %rd399, 32;
	// begin inline asm
	mad.wide.u32 %rd401, %r1266, %r58, %rd402;
	// end inline asm
	shr.u64 	%rd404, %rd401, 32;
	// begin inline asm
	mad.wide.u32 %rd403, %r1267, %r58, %rd404;
	// end inline asm
	shr.u64 	%rd406, %rd403, 32;
	// begin inline asm
	mad.wide.u32 %rd405, %r1268, %r58, %rd406;
	// end inline asm
	shr.u64 	%rd408, %rd405, 32;
	// begin inline asm
	mad.wide.u32 %rd407, %r1269, %r58, %rd408;
	// end inline asm
	shr.u64 	%rd410, %rd407, 32;
	// begin inline asm
	mad.wide.u32 %rd409, %r1270, %r58, %rd410;
	// end inline asm
	shr.u64 	%rd817, %rd409, 32;
	and.b64  	%rd412, %rd397, 4294967295;
	// begin inline asm
	mad.wide.u32 %rd411, %r1263, %r59, %rd412;
	// end inline asm
	cvt.u32.u64 	%r726, %rd411;
	shr.u64 	%rd818, %rd411, 32;
	and.b64  	%rd819, %rd399, 4294967295;
	add.s64 	%rd414, %rd818, %rd819;
	// begin inline asm
	mad.wide.u32 %rd413, %r1264, %r59, %rd414;
	// end inline asm
	shr.u64 	%rd820, %rd413, 32;
	and.b64  	%rd821, %rd401, 4294967295;
	add.s64 	%rd416, %rd820, %rd821;
	// begin inline asm
	mad.wide.u32 %rd415, %r1265, %r59, %rd416;
	// end inline asm
	shr.u64 	%rd822, %rd415, 32;
	and.b64  	%rd823, %rd403, 4294967295;
	add.s64 	%rd418, %rd822, %rd823;
	// begin inline asm
	mad.wide.u32 %rd417, %r1266, %r59, %rd418;
	// end inline asm
	shr.u64 	%rd824, %rd417, 32;
	and.b64  	%rd825, %rd405, 4294967295;
	add.s64 	%rd420, %rd824, %rd825;
	// begin inline asm
	mad.wide.u32 %rd419, %r1267, %r59, %rd420;
	// end inline asm
	shr.u64 	%rd826, %rd419, 32;
	and.b64  	%rd827, %rd407, 4294967295;
	add.s64 	%rd422, %rd826, %rd827;
	// begin inline asm
	mad.wide.u32 %rd421, %r1268, %r59, %rd422;
	// end inline asm
	shr.u64 	%rd828, %rd421, 32;
	and.b64  	%rd829, %rd409, 4294967295;
	add.s64 	%rd424, %rd828, %rd829;
	// begin inline asm
	mad.wide.u32 %rd423, %r1269, %r59, %rd424;
	// end inline asm
	shr.u64 	%rd830, %rd423, 32;
	add.s64 	%rd426, %rd830, %rd817;
	// begin inline asm
	mad.wide.u32 %rd425, %r1270, %r59, %rd426;
	// end inline asm
	shr.u64 	%rd831, %rd425, 32;
	and.b64  	%rd428, %rd413, 4294967295;
	// begin inline asm
	mad.wide.u32 %rd427, %r1263, %r60, %rd428;
	// end inline asm
	cvt.u32.u64 	%r729, %rd427;
	shr.u64 	%rd832, %rd427, 32;
	and.b64  	%rd833, %rd415, 4294967295;
	add.s64 	%rd430, %rd832, %rd833;
	// begin inline asm
	mad.wide.u32 %rd429, %r1264, %r60, %rd430;
	// end inline asm
	shr.u64 	%rd834, %rd429, 32;
	and.b64  	%rd835, %rd417, 4294967295;
	add.s64 	%rd432, %rd834, %rd835;
	// begin inline asm
	mad.wide.u32 %rd431, %r1265, %r60, %rd432;
	// end inline asm
	shr.u64 	%rd836, %rd431, 32;
	and.b64  	%rd837, %rd419, 4294967295;
	add.s64 	%rd434, %rd836, %rd837;
	// begin inline asm
	mad.wide.u32 %rd433, %r1266, %r60, %rd434;
	// end inline asm
	shr.u64 	%rd838, %rd433, 32;
	and.b64  	%rd839, %rd421, 4294967295;
	add.s64 	%rd436, %rd838, %rd839;
	// begin inline asm
	mad.wide.u32 %rd435, %r1267, %r60, %rd436;
	// end inline asm
	shr.u64 	%rd840, %rd435, 32;
	and.b64  	%rd841, %rd423, 4294967295;
	add.s64 	%rd438, %rd840, %rd841;
	// begin inline asm
	mad.wide.u32 %rd437, %r1268, %r60, %rd438;
	// end inline asm
	shr.u64 	%rd842, %rd437, 32;
	and.b64  	%rd843, %rd425, 4294967295;
	add.s64 	%rd440, %rd842, %rd843;
	// begin inline asm
	mad.wide.u32 %rd439, %r1269, %r60, %rd440;
	// end inline asm
	shr.u64 	%rd844, %rd439, 32;
	add.s64 	%rd442, %rd844, %rd831;
	// begin inline asm
	mad.wide.u32 %rd441, %r1270, %r60, %rd442;
	// end inline asm
	shr.u64 	%rd845, %rd441, 32;
	and.b64  	%rd444, %rd429, 4294967295;
	// begin inline asm
	mad.wide.u32 %rd443, %r1263, %r61, %rd444;
	// end inline asm
	cvt.u32.u64 	%r732, %rd443;
	shr.u64 	%rd846, %rd443, 32;
	and.b64  	%rd847, %rd431, 4294967295;
	add.s64 	%rd446, %rd846, %rd847;
	// begin inline asm
	mad.wide.u32 %rd445, %r1264, %r61, %rd446;
	// end inline asm
	shr.u64 	%rd848, %rd445, 32;
	and.b64  	%rd849, %rd433, 4294967295;
	add.s64 	%rd448, %rd848, %rd849;
	// begin inline asm
	mad.wide.u32 %rd447, %r1265, %r61, %rd448;
	// end inline asm
	shr.u64 	%rd850, %rd447, 32;
	and.b64  	%rd851, %rd435, 4294967295;
	add.s64 	%rd450, %rd850, %rd851;
	// begin inline asm
	mad.wide.u32 %rd449, %r1266, %r61, %rd450;
	// end inline asm
	shr.u64 	%rd852, %rd449, 32;
	and.b64  	%rd853, %rd437, 4294967295;
	add.s64 	%rd452, %rd852, %rd853;
	// begin inline asm
	mad.wide.u32 %rd451, %r1267, %r61, %rd452;
	// end inline asm
	shr.u64 	%rd854, %rd451, 32;
	and.b64  	%rd855, %rd439, 4294967295;
	add.s64 	%rd454, %rd854, %rd855;
	// begin inline asm
	mad.wide.u32 %rd453, %r1268, %r61, %rd454;
	// end inline asm
	shr.u64 	%rd856, %rd453, 32;
	and.b64  	%rd857, %rd441, 4294967295;
	add.s64 	%rd456, %rd856, %rd857;
	// begin inline asm
	mad.wide.u32 %rd455, %r1269, %r61, %rd456;
	// end inline asm
	shr.u64 	%rd858, %rd455, 32;
	add.s64 	%rd458, %rd858, %rd845;
	// begin inline asm
	mad.wide.u32 %rd457, %r1270, %r61, %rd458;
	// end inline asm
	shr.u64 	%rd859, %rd457, 32;
	and.b64  	%rd460, %rd445, 4294967295;
	// begin inline asm
	mad.wide.u32 %rd459, %r1263, %r62, %rd460;
	// end inline asm
	cvt.u32.u64 	%r735, %rd459;
	shr.u64 	%rd860, %rd459, 32;
	and.b64  	%rd861, %rd447, 4294967295;
	add.s64 	%rd462, %rd860, %rd861;
	// begin inline asm
	mad.wide.u32 %rd461, %r1264, %r62, %rd462;
	// end inline asm
	shr.u64 	%rd862, %rd461, 32;
	and.b64  	%rd863, %rd449, 4294967295;
	add.s64 	%rd464, %rd862, %rd863;
	// begin inline asm
	mad.wide.u32 %rd463, %r1265, %r62, %rd464;
	// end inline asm
	shr.u64 	%rd864, %rd463, 32;
	and.b64  	%rd865, %rd451, 4294967295;
	add.s64 	%rd466, %rd864, %rd865;
	// begin inline asm
	mad.wide.u32 %rd465, %r1266, %r62, %rd466;
	// end inline asm
	shr.u64 	%rd866, %rd465, 32;
	and.b64  	%rd867, %rd453, 4294967295;
	add.s64 	%rd468, %rd866, %rd867;
	// begin inline asm
	mad.wide.u32 %rd467, %r1267, %r62, %rd468;
	// end inline asm
	shr.u64 	%rd868, %rd467, 32;
	and.b64  	%rd869, %rd455, 4294967295;
	add.s64 	%rd470, %rd868, %rd869;
	// begin inline asm
	mad.wide.u32 %rd469, %r1268, %r62, %rd470;
	// end inline asm
	shr.u64 	%rd870, %rd469, 32;
	and.b64  	%rd871, %rd457, 4294967295;
	add.s64 	%rd472, %rd870, %rd871;
	// begin inline asm
	mad.wide.u32 %rd471, %r1269, %r62, %rd472;
	// end inline asm
	shr.u64 	%rd872, %rd471, 32;
	add.s64 	%rd474, %rd872, %rd859;
	// begin inline asm
	mad.wide.u32 %rd473, %r1270, %r62, %rd474;
	// end inline asm
	shr.u64 	%rd873, %rd473, 32;
	and.b64  	%rd476, %rd461, 4294967295;
	// begin inline asm
	mad.wide.u32 %rd475, %r1263, %r63, %rd476;
	// end inline asm
	cvt.u32.u64 	%r738, %rd475;
	shr.u64 	%rd874, %rd475, 32;
	and.b64  	%rd875, %rd463, 4294967295;
	add.s64 	%rd478, %rd874, %rd875;
	// begin inline asm
	mad.wide.u32 %rd477, %r1264, %r63, %rd478;
	// end inline asm
	shr.u64 	%rd876, %rd477, 32;
	and.b64  	%rd877, %rd465, 4294967295;
	add.s64 	%rd480, %rd876, %rd877;
	// begin inline asm
	mad.wide.u32 %rd479, %r1265, %r63, %rd480;
	// end inline asm
	shr.u64 	%rd878, %rd479, 32;
	and.b64  	%rd879, %rd467, 4294967295;
	add.s64 	%rd482, %rd878, %rd879;
	// begin inline asm
	mad.wide.u32 %rd481, %r1266, %r63, %rd482;
	// end inline asm
	shr.u64 	%rd880, %rd481, 32;
	and.b64  	%rd881, %rd469, 4294967295;
	add.s64 	%rd484, %rd880, %rd881;
	// begin inline asm
	mad.wide.u32 %rd483, %r1267, %r63, %rd484;
	// end inline asm
	shr.u64 	%rd882, %rd483, 32;
	and.b64  	%rd883, %rd471, 4294967295;
	add.s64 	%rd486, %rd882, %rd883;
	// begin inline asm
	mad.wide.u32 %rd485, %r1268, %r63, %rd486;
	// end inline asm
	shr.u64 	%rd884, %rd485, 32;
	and.b64  	%rd885, %rd473, 4294967295;
	add.s64 	%rd488, %rd884, %rd885;
	// begin inline asm
	mad.wide.u32 %rd487, %r1269, %r63, %rd488;
	// end inline asm
	shr.u64 	%rd886, %rd487, 32;
	add.s64 	%rd490, %rd886, %rd873;
	// begin inline asm
	mad.wide.u32 %rd489, %r1270, %r63, %rd490;
	// end inline asm
	shr.u64 	%rd887, %rd489, 32;
	and.b64  	%rd492, %rd477, 4294967295;
	// begin inline asm
	mad.wide.u32 %rd491, %r1263, %r64, %rd492;
	// end inline asm
	cvt.u32.u64 	%r741, %rd491;
	shr.u64 	%rd888, %rd491, 32;
	and.b64  	%rd889, %rd479, 4294967295;
	add.s64 	%rd494, %rd888, %rd889;
	// begin inline asm
	mad.wide.u32 %rd493, %r1264, %r64, %rd494;
	// end inline asm
	shr.u64 	%rd890, %rd493, 32;
	and.b64  	%rd891, %rd481, 4294967295;
	add.s64 	%rd496, %rd890, %rd891;
	// begin inline asm
	mad.wide.u32 %rd495, %r1265, %r64, %rd496;
	// end inline asm
	shr.u64 	%rd892, %rd495, 32;
	and.b64  	%rd893, %rd483, 4294967295;
	add.s64 	%rd498, %rd892, %rd893;
	// begin inline asm
	mad.wide.u32 %rd497, %r1266, %r64, %rd498;
	// end inline asm
	shr.u64 	%rd894, %rd497, 32;
	and.b64  	%rd895, %rd485, 4294967295;
	add.s64 	%rd500, %rd894, %rd895;
	// begin inline asm
	mad.wide.u32 %rd499, %r1267, %r64, %rd500;
	// end inline asm
	shr.u64 	%rd896, %rd499, 32;
	and.b64  	%rd897, %rd487, 4294967295;
	add.s64 	%rd502, %rd896, %rd897;
	// begin inline asm
	mad.wide.u32 %rd501, %r1268, %r64, %rd502;
	// end inline asm
	shr.u64 	%rd898, %rd501, 32;
	and.b64  	%rd899, %rd489, 4294967295;
	add.s64 	%rd504, %rd898, %rd899;
	// begin inline asm
	mad.wide.u32 %rd503, %r1269, %r64, %rd504;
	// end inline asm
	shr.u64 	%rd900, %rd503, 32;
	add.s64 	%rd506, %rd900, %rd887;
	// begin inline asm
	mad.wide.u32 %rd505, %r1270, %r64, %rd506;
	// end inline asm
	shr.u64 	%rd901, %rd505, 32;
	and.b64  	%rd508, %rd493, 4294967295;
	// begin inline asm
	mad.wide.u32 %rd507, %r1263, %r65, %rd508;
	// end inline asm
	cvt.u32.u64 	%r744, %rd507;
	shr.u64 	%rd902, %rd507, 32;
	and.b64  	%rd903, %rd495, 4294967295;
	add.s64 	%rd510, %rd902, %rd903;
	// begin inline asm
	mad.wide.u32 %rd509, %r1264, %r65, %rd510;
	// end inline asm
	cvt.u32.u64 	%r724, %rd509;
	shr.u64 	%rd904, %rd509, 32;
	and.b64  	%rd905, %rd497, 4294967295;
	add.s64 	%rd512, %rd904, %rd905;
	// begin inline asm
	mad.wide.u32 %rd511, %r1265, %r65, %rd512;
	// end inline asm
	cvt.u32.u64 	%r727, %rd511;
	shr.u64 	%rd906, %rd511, 32;
	and.b64  	%rd907, %rd499, 4294967295;
	add.s64 	%rd514, %rd906, %rd907;
	// begin inline asm
	mad.wide.u32 %rd513, %r1266, %r65, %rd514;
	// end inline asm
	cvt.u32.u64 	%r730, %rd513;
	shr.u64 	%rd908, %rd513, 32;
	and.b64  	%rd909, %rd501, 4294967295;
	add.s64 	%rd516, %rd908, %rd909;
	// begin inline asm
	mad.wide.u32 %rd515, %r1267, %r65, %rd516;
	// end inline asm
	cvt.u32.u64 	%r733, %rd515;
	shr.u64 	%rd910, %rd515, 32;
	and.b64  	%rd911, %rd503, 4294967295;
	add.s64 	%rd518, %rd910, %rd911;
	// begin inline asm
	mad.wide.u32 %rd517, %r1268, %r65, %rd518;
	// end inline asm
	cvt.u32.u64 	%r736, %rd517;
	shr.u64 	%rd912, %rd517, 32;
	and.b64  	%rd913, %rd505, 4294967295;
	add.s64 	%rd520, %rd912, %rd913;
	// begin inline asm
	mad.wide.u32 %rd519, %r1269, %r65, %rd520;
	// end inline asm
	cvt.u32.u64 	%r739, %rd519;
	shr.u64 	%rd914, %rd519, 32;
	add.s64 	%rd522, %rd914, %rd901;
	// begin inline asm
	mad.wide.u32 %rd521, %r1270, %r65, %rd522;
	// end inline asm
	cvt.u32.u64 	%r742, %rd521;
	{ .reg .b32 tmp; mov.b64 {tmp, %r745}, %rd521; }
	// begin inline asm
	add.cc.u32 %r1287, %r651, %r652;
	// end inline asm
	// begin inline asm
	addc.cc.u32 %r1288, %r654, %r655;
	// end inline asm
	// begin inline asm
	addc.cc.u32 %r1289, %r657, %r658;
	// end inline asm
	// begin inline asm
	addc.cc.u32 %r1290, %r660, %r661;
	// end inline asm
	// begin inline asm
	addc.cc.u32 %r1291, %r663, %r664;
	// end inline asm
	// begin inline asm
	addc.cc.u32 %r1292, %r666, %r667;
	// end inline asm
	// begin inline asm
	addc.cc.u32 %r1293, %r669, %r670;
	// end inline asm
	// begin inline asm
	addc.u32 %r1294, %r672, %r673;
	// end inline asm
	// begin inline asm
	add.cc.u32 %r1279, %r675, %r676;
	// end inline asm
	// begin inline asm
	addc.cc.u32 %r1280, %r678, %r679;
	// end inline asm
	// begin inline asm
	addc.cc.u32 %r1281, %r681, %r682;
	// end inline asm
	// begin inline asm
	addc.cc.u32 %r1282, %r684, %r685;
	// end inline asm
	// begin inline asm
	addc.cc.u32 %r1283, %r687, %r688;
	// end inline asm
	// begin inline asm
	addc.cc.u32 %r1284, %r690, %r691;
	// end inline asm
	// begin inline asm
	addc.cc.u32 %r1285, %r693, %r694;
	// end inline asm
	// begin inline asm
	addc.u32 %r1286, %r696, %r697;
	// end inline asm
	// begin inline asm
	add.cc.u32 %r1271, %r699, %r700;
	// end inline asm
	// begin inline asm
	addc.cc.u32 %r1272, %r702, %r703;
	// end inline asm
	// begin inline asm
	addc.cc.u32 %r1273, %r705, %r706;
	// end inline asm
	// begin inline asm
	addc.cc.u32 %r1274, %r708, %r709;
	// end inline asm
	// begin inline asm
	addc.cc.u32 %r1275, %r711, %r712;
	// end inline asm
	// begin inline asm
	addc.cc.u32 %r1276, %r714, %r715;
	// end inline asm
	// begin inline asm
	addc.cc.u32 %r1277, %r717, %r718;
	// end inline asm
	// begin inline asm
	addc.u32 %r1278, %r720, %r721;
	// end inline asm
	// begin inline asm
	add.cc.u32 %r1263, %r723, %r724;
	// end inline asm
	// begin inline asm
	addc.cc.u32 %r1264, %r726, %r727;
	// end inline asm
	// begin inline asm
	addc.cc.u32 %r1265, %r729, %r730;
	// end inline asm
	// begin inline asm
	addc.cc.u32 %r1266, %r732, %r733;
	// end inline asm
	// begin inline asm
	addc.cc.u32 %r1267, %r735, %r736;
	// end inline asm
	// begin inline asm
	addc.cc.u32 %r1268, %r738, %r739;
	// end inline asm
	// begin inline asm
	addc.cc.u32 %r1269, %r741, %r742;
	// end inline asm
	// begin inline asm
	addc.u32 %r1270, %r744, %r745;
	// end inline asm
	add.s32 	%r1295, %r1295, 1;
	setp.ne.s32 	%p2, %r1295, 499;
	@%p2 bra 	$L__BB1_2;
	ld.param.u64 	%rd1826, [_Z17multVectorsKernelILi500EEvP6bigintPKS0_P11bigint_widem_param_2];
	mov.u32 	%r1258, %ntid.x;
	mov.u32 	%r1259, %ctaid.x;
	mov.u32 	%r1260, %tid.x;
	mad.lo.s32 	%r1261, %r1258, %r1259, %r1260;
	shl.b32 	%r1262, %r1261, 2;
	cvta.to.global.u64 	%rd1427, %rd1826;
	mul.wide.s32 	%rd1428, %r1262, 64;
	add.s64 	%rd1429, %rd1427, %rd1428;
	mov.b64 	%rd1300, 0;
	// begin inline asm
	mad.wide.u32 %rd915, %r1287, %r34, %rd1300;
	// end inline asm
	shr.u64 	%rd918, %rd915, 32;
	// begin inline asm
	mad.wide.u32 %rd917, %r1288, %r34, %rd918;
	// end inline asm
	shr.u64 	%rd920, %rd917, 32;
	// begin inline asm
	mad.wide.u32 %rd919, %r1289, %r34, %rd920;
	// end inline asm
	shr.u64 	%rd922, %rd919, 32;
	// begin inline asm
	mad.wide.u32 %rd921, %r1290, %r34, %rd922;
	// end inline asm
	shr.u64 	%rd924, %rd921, 32;
	// begin inline asm
	mad.wide.u32 %rd923, %r1291, %r34, %rd924;
	// end inline asm
	shr.u64 	%rd926, %rd923, 32;
	// begin inline asm
	mad.wide.u32 %rd925, %r1292, %r34, %rd926;
	// end inline asm
	shr.u64 	%rd928, %rd925, 32;
	// begin inline asm
	mad.wide.u32 %rd927, %r1293, %r34, %rd928;
	// end inline asm
	shr.u64 	%rd930, %rd927, 32;
	// begin inline asm
	mad.wide.u32 %rd929, %r1294, %r34, %rd930;
	// end inline asm
	shr.u64 	%rd1430, %rd929, 32;
	and.b64  	%rd932, %rd917, 4294967295;
	// begin inline asm
	mad.wide.u32 %rd931, %r1287, %r35, %rd932;
	// end inline asm
	shr.u64 	%rd1431, %rd931, 32;
	and.b64  	%rd1432, %rd919, 4294967295;
	add.s64 	%rd934, %rd1431, %rd1432;
	// begin inline asm
	mad.wide.u32 %rd933, %r1288, %r35, %rd934;
	// end inline asm
	shr.u64 	%rd1433, %rd933, 32;
	and.b64  	%rd1434, %rd921, 4294967295;
	add.s64 	%rd936, %rd1433, %rd1434;
	// begin inline asm
	mad.wide.u32 %rd935, %r1289, %r35, %rd936;
	// end inline asm
	shr.u64 	%rd1435, %rd935, 32;
	and.b64  	%rd1436, %rd923, 4294967295;
	add.s64 	%rd938, %rd1435, %rd1436;
	// begin inline asm
	mad.wide.u32 %rd937, %r1290, %r35, %rd938;
	// end inline asm
	shr.u64 	%rd1437, %rd937, 32;
	and.b64  	%rd1438, %rd925, 4294967295;
	add.s64 	%rd940, %rd1437, %rd1438;
	// begin inline asm
	mad.wide.u32 %rd939, %r1291, %r35, %rd940;
	// end inline asm
	shr.u64 	%rd1439, %rd939, 32;
	and.b64  	%rd1440, %rd927, 4294967295;
	add.s64 	%rd942, %rd1439, %rd1440;
	// begin inline asm
	mad.wide.u32 %rd941, %r1292, %r35, %rd942;
	// end inline asm
	shr.u64 	%rd1441, %rd941, 32;
	and.b64  	%rd1442, %rd929, 4294967295;
	add.s64 	%rd944, %rd1441, %rd1442;
	// begin inline asm
	mad.wide.u32 %rd943, %r1293, %r35, %rd944;
	// end inline asm
	shr.u64 	%rd1443, %rd943, 32;
	add.s64 	%rd946, %rd1443, %rd1430;
	// begin inline asm
	mad.wide.u32 %rd945, %r1294, %r35, %rd946;
	// end inline asm
	shr.u64 	%rd1444, %rd945, 32;
	and.b64  	%rd948, %rd933, 4294967295;
	// begin inline asm
	mad.wide.u32 %rd947, %r1287, %r36, %rd948;
	// end inline asm
	shr.u64 	%rd1445, %rd947, 32;
	and.b64  	%rd1446, %rd935, 4294967295;
	add.s64 	%rd950, %rd1445, %rd1446;
	// begin inline asm
	mad.wide.u32 %rd949, %r1288, %r36, %rd950;
	// end inline asm
	shr.u64 	%rd1447, %rd949, 32;
	and.b64  	%rd1448, %rd937, 4294967295;
	add.s64 	%rd952, %rd1447, %rd1448;
	// begin inline asm
	mad.wide.u32 %rd951, %r1289, %r36, %rd952;
	// end inline asm
	shr.u64 	%rd1449, %rd951, 32;
	and.b64  	%rd1450, %rd939, 4294967295;
	add.s64 	%rd954, %rd1449, %rd1450;
	// begin inline asm
	mad.wide.u32 %rd953, %r1290, %r36, %rd954;
	// end inline asm
	shr.u64 	%rd1451, %rd953, 32;
	and.b64  	%rd1452, %rd941, 4294967295;
	add.s64 	%rd956, %rd1451, %rd1452;
	// begin inline asm
	mad.wide.u32 %rd955, %r1291, %r36, %rd956;
	// end inline asm
	shr.u64 	%rd1453, %rd955, 32;
	and.b64  	%rd1454, %rd943, 4294967295;
	add.s64 	%rd958, %rd1453, %rd1454;
	// begin inline asm
	mad.wide.u32 %rd957, %r1292, %r36, %rd958;
	// end inline asm
	shr.u64 	%rd1455, %rd957, 32;
	and.b64  	%rd1456, %rd945, 4294967295;
	add.s64 	%rd960, %rd1455, %rd1456;
	// begin inline asm
	mad.wide.u32 %rd959, %r1293, %r36, %rd960;
	// end inline asm
	shr.u64 	%rd1457, %rd959, 32;
	add.s64 	%rd962, %rd1457, %rd1444;
	// begin inline asm
	mad.wide.u32 %rd961, %r1294, %r36, %rd962;
	// end inline asm
	shr.u64 	%rd1458, %rd961, 32;
	and.b64  	%rd964, %rd949, 4294967295;
	// begin inline asm
	mad.wide.u32 %rd963, %r1287, %r37, %rd964;
	// end inline asm
	shr.u64 	%rd1459, %rd963, 32;
	and.b64  	%rd1460, %rd951, 4294967295;
	add.s64 	%rd966, %rd1459, %rd1460;
	// begin inline asm
	mad.wide.u32 %rd965, %r1288, %r37, %rd966;
	// end inline asm
	shr.u64 	%rd1461, %rd965, 32;
	and.b64  	%rd1462, %rd953, 4294967295;
	add.s64 	%rd968, %rd1461, %rd1462;
	// begin inline asm
	mad.wide.u32 %rd967, %r1289, %r37, %rd968;
	// end inline asm
	shr.u64 	%rd1463, %rd967, 32;
	and.b64  	%rd1464, %rd955, 4294967295;
	add.s64 	%rd970, %rd1463, %rd1464;
	// begin inline asm
	mad.wide.u32 %rd969, %r1290, %r37, %rd970;
	// end inline asm
	shr.u64 	%rd1465, %rd969, 32;
	and.b64  	%rd1466, %rd957, 4294967295;
	add.s64 	%rd972, %rd1465, %rd1466;
	// begin inline asm
	mad.wide.u32 %rd971, %r1291, %r37, %rd972;
	// end inline asm
	shr.u64 	%rd1467, %rd971, 32;
	and.b64  	%rd1468, %rd959, 4294967295;
	add.s64 	%rd974, %rd1467, %rd1468;
	// begin inline asm
	mad.wide.u32 %rd973, %r1292, %r37, %rd974;
	// end inline asm
	shr.u64 	%rd1469, %rd973, 32;
	and.b64  	%rd1470, %rd961, 4294967295;
	add.s64 	%rd976, %rd1469, %rd1470;
	// begin inline asm
	mad.wide.u32 %rd975, %r1293, %r37, %rd976;
	// end inline asm
	shr.u64 	%rd1471, %rd975, 32;
	add.s64 	%rd978, %rd1471, %rd1458;
	// begin inline asm
	mad.wide.u32 %rd977, %r1294, %r37, %rd978;
	// end inline asm
	shr.u64 	%rd1472, %rd977, 32;
	and.b64  	%rd980, %rd965, 4294967295;
	// begin inline asm
	mad.wide.u32 %rd979, %r1287, %r38, %rd980;
	// end inline asm
	shr.u64 	%rd1473, %rd979, 32;
	and.b64  	%rd1474, %rd967, 4294967295;
	add.s64 	%rd982, %rd1473, %rd1474;
	// begin inline asm
	mad.wide.u32 %rd981, %r1288, %r38, %rd982;
	// end inline asm
	shr.u64 	%rd1475, %rd981, 32;
	and.b64  	%rd1476, %rd969, 4294967295;
	add.s64 	%rd984, %rd1475, %rd1476;
	// begin inline asm
	mad.wide.u32 %rd983, %r1289, %r38, %rd984;
	// end inline asm
	shr.u64 	%rd1477, %rd983, 32;
	and.b64  	%rd1478, %rd971, 4294967295;
	add.s64 	%rd986, %rd1477, %rd1478;
	// begin inline asm
	mad.wide.u32 %rd985, %r1290, %r38, %rd986;
	// end inline asm
	shr.u64 	%rd1479, %rd985, 32;
	and.b64  	%rd1480, %rd973, 4294967295;
	add.s64 	%rd988, %rd1479, %rd1480;
	// begin inline asm
	mad.wide.u32 %rd987, %r1291, %r38, %rd988;
	// end inline asm
	shr.u64 	%rd1481, %rd987, 32;
	and.b64  	%rd1482, %rd975, 4294967295;
	add.s64 	%rd990, %rd1481, %rd1482;
	// begin inline asm
	mad.wide.u32 %rd989, %r1292, %r38, %rd990;
	// end inline asm
	shr.u64 	%rd1483, %rd989, 32;
	and.b64  	%rd1484, %rd977, 4294967295;
	add.s64 	%rd992, %rd1483, %rd1484;
	// begin inline asm
	mad.wide.u32 %rd991, %r1293, %r38, %rd992;
	// end inline asm
	shr.u64 	%rd1485, %rd991, 32;
	add.s64 	%rd994, %rd1485, %rd1472;
	// begin inline asm
	mad.wide.u32 %rd993, %r1294, %r38, %rd994;
	// end inline asm
	shr.u64 	%rd1486, %rd993, 32;
	and.b64  	%rd996, %rd981, 4294967295;
	// begin inline asm
	mad.wide.u32 %rd995, %r1287, %r39, %rd996;
	// end inline asm
	shr.u64 	%rd1487, %rd995, 32;
	and.b64  	%rd1488, %rd983, 4294967295;
	add.s64 	%rd998, %rd1487, %rd1488;
	// begin inline asm
	mad.wide.u32 %rd997, %r1288, %r39, %rd998;
	// end inline asm
	shr.u64 	%rd1489, %rd997, 32;
	and.b64  	%rd1490, %rd985, 4294967295;
	add.s64 	%rd1000, %rd1489, %rd1490;
	// begin inline asm
	mad.wide.u32 %rd999, %r1289, %r39, %rd1000;
	// end inline asm
	shr.u64 	%rd1491, %rd999, 32;
	and.b64  	%rd1492, %rd987, 4294967295;
	add.s64 	%rd1002, %rd1491, %rd1492;
	// begin inline asm
	mad.wide.u32 %rd1001, %r1290, %r39, %rd1002;
	// end inline asm
	shr.u64 	%rd1493, %rd1001, 32;
	and.b64  	%rd1494, %rd989, 4294967295;
	add.s64 	%rd1004, %rd1493, %rd1494;
	// begin inline asm
	mad.wide.u32 %rd1003, %r1291, %r39, %rd1004;
	// end inline asm
	shr.u64 	%rd1495, %rd1003, 32;
	and.b64  	%rd1496, %rd991, 4294967295;
	add.s64 	%rd1006, %rd1495, %rd1496;
	// begin inline asm
	mad.wide.u32 %rd1005, %r1292, %r39, %rd1006;
	// end inline asm
	shr.u64 	%rd1497, %rd1005, 32;
	and.b64  	%rd1498, %rd993, 4294967295;
	add.s64 	%rd1008, %rd1497, %rd1498;
	// begin inline asm
	mad.wide.u32 %rd1007, %r1293, %r39, %rd1008;
	// end inline asm
	shr.u64 	%rd1499, %rd1007, 32;
	add.s64 	%rd1010, %rd1499, %rd1486;
	// begin inline asm
	mad.wide.u32 %rd1009, %r1294, %r39, %rd1010;
	// end inline asm
	shr.u64 	%rd1500, %rd1009, 32;
	and.b64  	%rd1012, %rd997, 4294967295;
	// begin inline asm
	mad.wide.u32 %rd1011, %r1287, %r40, %rd1012;
	// end inline asm
	shr.u64 	%rd1501, %rd1011, 32;
	and.b64  	%rd1502, %rd999, 4294967295;
	add.s64 	%rd1014, %rd1501, %rd1502;
	// begin inline asm
	mad.wide.u32 %rd1013, %r1288, %r40, %rd1014;
	// end inline asm
	shr.u64 	%rd1503, %rd1013, 32;
	and.b64  	%rd1504, %rd1001, 4294967295;
	add.s64 	%rd1016, %rd1503, %rd1504;
	// begin inline asm
	mad.wide.u32 %rd1015, %r1289, %r40, %rd1016;
	// end inline asm
	shr.u64 	%rd1505, %rd1015, 32;
	and.b64  	%rd1506, %rd1003, 4294967295;
	add.s64 	%rd1018, %rd1505, %rd1506;
	// begin inline asm
	mad.wide.u32 %rd1017, %r1290, %r40, %rd1018;
	// end inline asm
	shr.u64 	%rd1507, %rd1017, 32;
	and.b64  	%rd1508, %rd1005, 4294967295;
	add.s64 	%rd1020, %rd1507, %rd1508;
	// begin inline asm
	mad.wide.u32 %rd1019, %r1291, %r40, %rd1020;
	// end inline asm
	shr.u64 	%rd1509, %rd1019, 32;
	and.b64  	%rd1510, %rd1007, 4294967295;
	add.s64 	%rd1022, %rd1509, %rd1510;
	// begin inline asm
	mad.wide.u32 %rd1021, %r1292, %r40, %rd1022;
	// end inline asm
	shr.u64 	%rd1511, %rd1021, 32;
	and.b64  	%rd1512, %rd1009, 4294967295;
	add.s64 	%rd1024, %rd1511, %rd1512;
	// begin inline asm
	mad.wide.u32 %rd1023, %r1293, %r40, %rd1024;
	// end inline asm
	shr.u64 	%rd1513, %rd1023, 32;
	add.s64 	%rd1026, %rd1513, %rd1500;
	// begin inline asm
	mad.wide.u32 %rd1025, %r1294, %r40, %rd1026;
	// end inline asm
	shr.u64 	%rd1514, %rd1025, 32;
	and.b64  	%rd1028, %rd1013, 4294967295;
	// begin inline asm
	mad.wide.u32 %rd1027, %r1287, %r41, %rd1028;
	// end inline asm
	shr.u64 	%rd1515, %rd1027, 32;
	and.b64  	%rd1516, %rd1015, 4294967295;
	add.s64 	%rd1030, %rd1515, %rd1516;
	// begin inline asm
	mad.wide.u32 %rd1029, %r1288, %r41, %rd1030;
	// end inline asm
	shr.u64 	%rd1517, %rd1029, 32;
	and.b64  	%rd1518, %rd1017, 4294967295;
	add.s64 	%rd1032, %rd1517, %rd1518;
	// begin inline asm
	mad.wide.u32 %rd1031, %r1289, %r41, %rd1032;
	// end inline asm
	shr.u64 	%rd1519, %rd1031, 32;
	and.b64  	%rd1520, %rd1019, 4294967295;
	add.s64 	%rd1034, %rd1519, %rd1520;
	// begin inline asm
	mad.wide.u32 %rd1033, %r1290, %r41, %rd1034;
	// end inline asm
	shr.u64 	%rd1521, %rd1033, 32;
	and.b64  	%rd1522, %rd1021, 4294967295;
	add.s64 	%rd1036, %rd1521, %rd1522;
	// begin inline asm
	mad.wide.u32 %rd1035, %r1291, %r41, %rd1036;
	// end inline asm
	shr.u64 	%rd1523, %rd1035, 32;
	and.b64  	%rd1524, %rd1023, 4294967295;
	add.s64 	%rd1038, %rd1523, %rd1524;
	// begin inline asm
	mad.wide.u32 %rd1037, %r1292, %r41, %rd1038;
	// end inline asm
	shr.u64 	%rd1525, %rd1037, 32;
	and.b64  	%rd1526, %rd1025, 4294967295;
	add.s64 	%rd1040, %rd1525, %rd1526;
	// begin inline asm
	mad.wide.u32 %rd1039, %r1293, %r41, %rd1040;
	// end inline asm
	shr.u64 	%rd1527, %rd1039, 32;
	add.s64 	%rd1042, %rd1527, %rd1514;
	// begin inline asm
	mad.wide.u32 %rd1041, %r1294, %r41, %rd1042;
	// end inline asm
	shr.u64 	%rd1528, %rd1041, 32;
	st.global.u32 	[%rd1429], %rd915;
	st.global.u32 	[%rd1429+4], %rd931;
	st.global.u32 	[%rd1429+8], %rd947;
	st.global.u32 	[%rd1429+12], %rd963;
	st.global.u32 	[%rd1429+16], %rd979;
	st.global.u32 	[%rd1429+20], %rd995;
	st.global.u32 	[%rd1429+24], %rd1011;
	st.global.u32 	[%rd1429+28], %rd1027;
	st.global.u32 	[%rd1429+32], %rd1029;
	st.global.u32 	[%rd1429+36], %rd1031;
	st.global.u32 	[%rd1429+40], %rd1033;
	st.global.u32 	[%rd1429+44], %rd1035;
	st.global.u32 	[%rd1429+48], %rd1037;
	st.global.u32 	[%rd1429+52], %rd1039;
	st.global.u32 	[%rd1429+56], %rd1041;
	st.global.u32 	[%rd1429+60], %rd1528;
	// begin inline asm
	mad.wide.u32 %rd1043, %r1279, %r42, %rd1300;
	// end inline asm
	shr.u64 	%rd1046, %rd1043, 32;
	// begin inline asm
	mad.wide.u32 %rd1045, %r1280, %r42, %rd1046;
	// end inline asm
	shr.u64 	%rd1048, %rd1045, 32;
	// begin inline asm
	mad.wide.u32 %rd1047, %r1281, %r42, %rd1048;
	// end inline asm
	shr.u64 	%rd1050, %rd1047, 32;
	// begin inline asm
	mad.wide.u32 %rd1049, %r1282, %r42, %rd1050;
	// end inline asm
	shr.u64 	%rd1052, %rd1049, 32;
	// begin inline asm
	mad.wide.u32 %rd1051, %r1283, %r42, %rd1052;
	// end inline asm
	shr.u64 	%rd1054, %rd1051, 32;
	// begin inline asm
	mad.wide.u32 %rd1053, %r1284, %r42, %rd1054;
	// end inline asm
	shr.u64 	%rd1056, %rd1053, 32;
	// begin inline asm
	mad.wide.u32 %rd1055, %r1285, %r42, %rd1056;
	// end inline asm
	shr.u64 	%rd1058, %rd1055, 32;
	// begin inline asm
	mad.wide.u32 %rd1057, %r1286, %r42, %rd1058;
	// end inline asm
	shr.u64 	%rd1529, %rd1057, 32;
	and.b64  	%rd1060, %rd1045, 4294967295;
	// begin inline asm
	mad.wide.u32 %rd1059, %r1279, %r43, %rd1060;
	// end inline asm
	shr.u64 	%rd1530, %rd1059, 32;
	and.b64  	%rd1531, %rd1047, 4294967295;
	add.s64 	%rd1062, %rd1530, %rd1531;
	// begin inline asm
	mad.wide.u32 %rd1061, %r1280, %r43, %rd1062;
	// end inline asm
	shr.u64 	%rd1532, %rd1061, 32;
	and.b64  	%rd1533, %rd1049, 4294967295;
	add.s64 	%rd1064, %rd1532, %rd1533;
	// begin inline asm
	mad.wide.u32 %rd1063, %r1281, %r43, %rd1064;
	// end inline asm
	shr.u64 	%rd1534, %rd1063, 32;
	and.b64  	%rd1535, %rd1051, 4294967295;
	add.s64 	%rd1066, %rd1534, %rd1535;
	// begin inline asm
	mad.wide.u32 %rd1065, %r1282, %r43, %rd1066;
	// end inline asm
	shr.u64 	%rd1536, %rd1065, 32;
	and.b64  	%rd1537, %rd1053, 4294967295;
	add.s64 	%rd1068, %rd1536, %rd1537;
	// begin inline asm
	mad.wide.u32 %rd1067, %r1283, %r43, %rd1068;
	// end inline asm
	shr.u64 	%rd1538, %rd1067, 32;
	and.b64  	%rd1539, %rd1055, 4294967295;
	add.s64 	%rd1070, %rd1538, %rd1539;
	// begin inline asm
	mad.wide.u32 %rd1069, %r1284, %r43, %rd1070;
	// end inline asm
	shr.u64 	%rd1540, %rd1069, 32;
	and.b64  	%rd1541, %rd1057, 4294967295;
	add.s64 	%rd1072, %rd1540, %rd1541;
	// begin inline asm
	mad.wide.u32 %rd1071, %r1285, %r43, %rd1072;
	// end inline asm
	shr.u64 	%rd1542, %rd1071, 32;
	add.s64 	%rd1074, %rd1542, %rd1529;
	// begin inline asm
	mad.wide.u32 %rd1073, %r1286, %r43, %rd1074;
	// end inline asm
	shr.u64 	%rd1543, %rd1073, 32;
	and.b64  	%rd1076, %rd1061, 4294967295;
	// begin inline asm
	mad.wide.u32 %rd1075, %r1279, %r44, %rd1076;
	// end inline asm
	shr.u64 	%rd1544, %rd1075, 32;
	and.b64  	%rd1545, %rd1063, 4294967295;
	add.s64 	%rd1078, %rd1544, %rd1545;
	// begin inline asm
	mad.wide.u32 %rd1077, %r1280, %r44, %rd1078;
	// end inline asm
	shr.u64 	%rd1546, %rd1077, 32;
	and.b64  	%rd1547, %rd1065, 4294967295;
	add.s64 	%rd1080, %rd1546, %rd1547;
	// begin inline asm
	mad.wide.u32 %rd1079, %r1281, %r44, %rd1080;
	// end inline asm
	shr.u64 	%rd1548, %rd1079, 32;
	and.b64  	%rd1549, %rd1067, 4294967295;
	add.s64 	%rd1082, %rd1548, %rd1549;
	// begin inline asm
	mad.wide.u32 %rd1081, %r1282, %r44, %rd1082;
	// end inline asm
	shr.u64 	%rd1550, %rd1081, 32;
	and.b64  	%rd1551, %rd1069, 4294967295;
	add.s64 	%rd1084, %rd1550, %rd1551;
	// begin inline asm
	mad.wide.u32 %rd1083, %r1283, %r44, %rd1084;
	// end inline asm
	shr.u64 	%rd1552, %rd1083, 32;
	and.b64  	%rd1553, %rd1071, 4294967295;
	add.s64 	%rd1086, %rd1552, %rd1553;
	// begin inline asm
	mad.wide.u32 %rd1085, %r1284, %r44, %rd1086;
	// end inline asm
	shr.u64 	%rd1554, %rd1085, 32;
	and.b64  	%rd1555, %rd1073, 4294967295;
	add.s64 	%rd1088, %rd1554, %rd1555;
	// begin inline asm
	mad.wide.u32 %rd1087, %r1285, %r44, %rd1088;
	// end inline asm
	shr.u64 	%rd1556, %rd1087, 32;
	add.s64 	%rd1090, %rd1556, %rd1543;
	// begin inline asm
	mad.wide.u32 %rd1089, %r1286, %r44, %rd1090;
	// end inline asm
	shr.u64 	%rd1557, %rd1089, 32;
	and.b64  	%rd1092, %rd1077, 4294967295;
	// begin inline asm
	mad.wide.u32 %rd1091, %r1279, %r45, %rd1092;
	// end inline asm
	shr.u64 	%rd1558, %rd1091, 32;
	and.b64  	%rd1559, %rd1079, 4294967295;
	add.s64 	%rd1094, %rd1558, %rd1559;
	// begin inline asm
	mad.wide.u32 %rd1093, %r1280, %r45, %rd1094;
	// end inline asm
	shr.u64 	%rd1560, %rd1093, 32;
	and.b64  	%rd1561, %rd1081, 4294967295;
	add.s64 	%rd1096, %rd1560, %rd1561;
	// begin inline asm
	mad.wide.u32 %rd1095, %r1281, %r45, %rd1096;
	// end inline asm
	shr.u64 	%rd1562, %rd1095, 32;
	and.b64  	%rd1563, %rd1083, 4294967295;
	add.s64 	%rd1098, %rd1562, %rd1563;
	// begin inline asm
	mad.wide.u32 %rd1097, %r1282, %r45, %rd1098;
	// end inline asm
	shr.u64 	%rd1564, %rd1097, 32;
	and.b64  	%rd1565, %rd1085, 4294967295;
	add.s64 	%rd1100, %rd1564, %rd1565;
	// begin inline asm
	mad.wide.u32 %rd1099, %r1283, %r45, %rd1100;
	// end inline asm
	shr.u64 	%rd1566, %rd1099, 32;
	and.b64  	%rd1567, %rd1087, 4294967295;
	add.s64 	%rd1102, %rd1566, %rd1567;
	// begin inline asm
	mad.wide.u32 %rd1101, %r1284, %r45, %rd1102;
	// end inline asm
	shr.u64 	%rd1568, %rd1101, 32;
	and.b64  	%rd1569, %rd1089, 4294967295;
	add.s64 	%rd1104, %rd1568, %rd1569;
	// begin inline asm
	mad.wide.u32 %rd1103, %r1285, %r45, %rd1104;
	// end inline asm
	shr.u64 	%rd1570, %rd1103, 32;
	add.s64 	%rd1106, %rd1570, %rd1557;
	// begin inline asm
	mad.wide.u32 %rd1105, %r1286, %r45, %rd1106;
	// end inline asm
	shr.u64 	%rd1571, %rd1105, 32;
	and.b64  	%rd1108, %rd1093, 4294967295;
	// begin inline asm
	mad.wide.u32 %rd1107, %r1279, %r46, %rd1108;
	// end inline asm
	shr.u64 	%rd1572, %rd1107, 32;
	and.b64  	%rd1573, %rd1095, 4294967295;
	add.s64 	%rd1110, %rd1572, %rd1573;
	// begin inline asm
	mad.wide.u32 %rd1109, %r1280, %r46, %rd1110;
	// end inline asm
	shr.u64 	%rd1574, %rd1109, 32;
	and.b64  	%rd1575, %rd1097, 4294967295;
	add.s64 	%rd1112, %rd1574, %rd1575;
	// begin inline asm
	mad.wide.u32 %rd1111, %r1281, %r46, %rd1112;
	// end inline asm
	shr.u64 	%rd1576, %rd1111, 32;
	and.b64  	%rd1577, %rd1099, 4294967295;
	add.s64 	%rd1114, %rd1576, %rd1577;
	// begin inline asm
	mad.wide.u32 %rd1113, %r1282, %r46, %rd1114;
	// end inline asm
	shr.u64 	%rd1578, %rd1113, 32;
	and.b64  	%rd1579, %rd1101, 4294967295;
	add.s64 	%rd1116, %rd1578, %rd1579;
	// begin inline asm
	mad.wide.u32 %rd1115, %r1283, %r46, %rd1116;
	// end inline asm
	shr.u64 	%rd1580, %rd1115, 32;
	and.b64  	%rd1581, %rd1103, 4294967295;
	add.s64 	%rd1118, %rd1580, %rd1581;
	// begin inline asm
	mad.wide.u32 %rd1117, %r1284, %r46, %rd1118;
	// end inline asm
	shr.u64 	%rd1582, %rd1117, 32;
	and.b64  	%rd1583, %rd1105, 4294967295;
	add.s64 	%rd1120, %rd1582, %rd1583;
	// begin inline asm
	mad.wide.u32 %rd1119, %r1285, %r46, %rd1120;
	// end inline asm
	shr.u64 	%rd1584, %rd1119, 32;
	add.s64 	%rd1122, %rd1584, %rd1571;
	// begin inline asm
	mad.wide.u32 %rd1121, %r1286, %r46, %rd1122;
	// end inline asm
	shr.u64 	%rd1585, %rd1121, 32;
	and.b64  	%rd1124, %rd1109, 4294967295;
	// begin inline asm
	mad.wide.u32 %rd1123, %r1279, %r47, %rd1124;
	// end inline asm
	shr.u64 	%rd1586, %rd1123, 32;
	and.b64  	%rd1587, %rd1111, 4294967295;
	add.s64 	%rd1126, %rd1586, %rd1587;
	// begin inline asm
	mad.wide.u32 %rd1125, %r1280, %r47, %rd1126;
	// end inline asm
	shr.u64 	%rd1588, %rd1125, 32;
	and.b64  	%rd1589, %rd1113, 4294967295;
	add.s64 	%rd1128, %rd1588, %rd1589;
	// begin inline asm
	mad.wide.u32 %rd1127, %r1281, %r47, %rd1128;
	// end inline asm
	shr.u64 	%rd1590, %rd1127, 32;
	and.b64  	%rd1591, %rd1115, 4294967295;
	add.s64 	%rd1130, %rd1590, %rd1591;
	// begin inline asm
	mad.wide.u32 %rd1129, %r1282, %r47, %rd1130;
	// end inline asm
	shr.u64 	%rd1592, %rd1129, 32;
	and.b64  	%rd1593, %rd1117, 4294967295;
	add.s64 	%rd1132, %rd1592, %rd1593;
	// begin inline asm
	mad.wide.u32 %rd1131, %r1283, %r47, %rd1132;
	// end inline asm
	shr.u64 	%rd1594, %rd1131, 32;
	and.b64  	%rd1595, %rd1119, 4294967295;
	add.s64 	%rd1134, %rd1594, %rd1595;
	// begin inline asm
	mad.wide.u32 %rd1133, %r1284, %r47, %rd1134;
	// end inline asm
	shr.u64 	%rd1596, %rd1133, 32;
	and.b64  	%rd1597, %rd1121, 4294967295;
	add.s64 	%rd1136, %rd1596, %rd1597;
	// begin inline asm
	mad.wide.u32 %rd1135, %r1285, %r47, %rd1136;
	// end inline asm
	shr.u64 	%rd1598, %rd1135, 32;
	add.s64 	%rd1138, %rd1598, %rd1585;
	// begin inline asm
	mad.wide.u32 %rd1137, %r1286, %r47, %rd1138;
	// end inline asm
	shr.u64 	%rd1599, %rd1137, 32;
	and.b64  	%rd1140, %rd1125, 4294967295;
	// begin inline asm
	mad.wide.u32 %rd1139, %r1279, %r48, %rd1140;
	// end inline asm
	shr.u64 	%rd1600, %rd1139, 32;
	and.b64  	%rd1601, %rd1127, 4294967295;
	add.s64 	%rd1142, %rd1600, %rd1601;
	// begin inline asm
	mad.wide.u32 %rd1141, %r1280, %r48, %rd1142;
	// end inline asm
	shr.u64 	%rd1602, %rd1141, 32;
	and.b64  	%rd1603, %rd1129, 4294967295;
	add.s64 	%rd1144, %rd1602, %rd1603;
	// begin inline asm
	mad.wide.u32 %rd1143, %r1281, %r48, %rd1144;
	// end inline asm
	shr.u64 	%rd1604, %rd1143, 32;
	and.b64  	%rd1605, %rd1131, 4294967295;
	add.s64 	%rd1146, %rd1604, %rd1605;
	// begin inline asm
	mad.wide.u32 %rd1145, %r1282, %r48, %rd1146;
	// end inline asm
	shr.u64 	%rd1606, %rd1145, 32;
	and.b64  	%rd1607, %rd1133, 4294967295;
	add.s64 	%rd1148, %rd1606, %rd1607;
	// begin inline asm
	mad.wide.u32 %rd1147, %r1283, %r48, %rd1148;
	// end inline asm
	shr.u64 	%rd1608, %rd1147, 32;
	and.b64  	%rd1609, %rd1135, 4294967295;
	add.s64 	%rd1150, %rd1608, %rd1609;
	// begin inline asm
	mad.wide.u32 %rd1149, %r1284, %r48, %rd1150;
	// end inline asm
	shr.u64 	%rd1610, %rd1149, 32;
	and.b64  	%rd1611, %rd1137, 4294967295;
	add.s64 	%rd1152, %rd1610, %rd1611;
	// begin inline asm
	mad.wide.u32 %rd1151, %r1285, %r48, %rd1152;
	// end inline asm
	shr.u64 	%rd1612, %rd1151, 32;
	add.s64 	%rd1154, %rd1612, %rd1599;
	// begin inline asm
	mad.wide.u32 %rd1153, %r1286, %r48, %rd1154;
	// end inline asm
	shr.u64 	%rd1613, %rd1153, 32;
	and.b64  	%rd1156, %rd1141, 4294967295;
	// begin inline asm
	mad.wide.u32 %rd1155, %r1279, %r49, %rd1156;
	// end inline asm
	shr.u64 	%rd1614, %rd1155, 32;
	and.b64  	%rd1615, %rd1143, 4294967295;
	add.s64 	%rd1158, %rd1614, %rd1615;
	// begin inline asm
	mad.wide.u32 %rd1157, %r1280, %r49, %rd1158;
	// end inline asm
	shr.u64 	%rd1616, %rd1157, 32;
	and.b64  	%rd1617, %rd1145, 4294967295;
	add.s64 	%rd1160, %rd1616, %rd1617;
	// begin inline asm
	mad.wide.u32 %rd1159, %r1281, %r49, %rd1160;
	// end inline asm
	shr.u64 	%rd1618, %rd1159, 32;
	and.b64  	%rd1619, %rd1147, 4294967295;
	add.s64 	%rd1162, %rd1618, %rd1619;
	// begin inline asm
	mad.wide.u32 %rd1161, %r1282, %r49, %rd1162;
	// end inline asm
	shr.u64 	%rd1620, %rd1161, 32;
	and.b64  	%rd1621, %rd1149, 4294967295;
	add.s64 	%rd1164, %rd1620, %rd1621;
	// begin inline asm
	mad.wide.u32 %rd1163, %r1283, %r49, %rd1164;
	// end inline asm
	shr.u64 	%rd1622, %rd1163, 32;
	and.b64  	%rd1623, %rd1151, 4294967295;
	add.s64 	%rd1166, %rd1622, %rd1623;
	// begin inline asm
	mad.wide.u32 %rd1165, %r1284, %r49, %rd1166;
	// end inline asm
	shr.u64 	%rd1624, %rd1165, 32;
	and.b64  	%rd1625, %rd1153, 4294967295;
	add.s64 	%rd1168, %rd1624, %rd1625;
	// begin inline asm
	mad.wide.u32 %rd1167, %r1285, %r49, %rd1168;
	// end inline asm
	shr.u64 	%rd1626, %rd1167, 32;
	add.s64 	%rd1170, %rd1626, %rd1613;
	// begin inline asm
	mad.wide.u32 %rd1169, %r1286, %r49, %rd1170;
	// end inline asm
	shr.u64 	%rd1627, %rd1169, 32;
	st.global.u32 	[%rd1429+64], %rd1043;
	st.global.u32 	[%rd1429+68], %rd1059;
	st.global.u32 	[%rd1429+72], %rd1075;
	st.global.u32 	[%rd1429+76], %rd1091;
	st.global.u32 	[%rd1429+80], %rd1107;
	st.global.u32 	[%rd1429+84], %rd1123;
	st.global.u32 	[%rd1429+88], %rd1139;
	st.global.u32 	[%rd1429+92], %rd1155;
	st.global.u32 	[%rd1429+96], %rd1157;
	st.global.u32 	[%rd1429+100], %rd1159;
	st.global.u32 	[%rd1429+104], %rd1161;
	st.global.u32 	[%rd1429+108], %rd1163;
	st.global.u32 	[%rd1429+112], %rd1165;
	st.global.u32 	[%rd1429+116], %rd1167;
	st.global.u32 	[%rd1429+120], %rd1169;
	st.global.u32 	[%rd1429+124], %rd1627;
	// begin inline asm
	mad.wide.u32 %rd1171, %r1271, %r50, %rd1300;
	// end inline asm
	shr.u64 	%rd1174, %rd1171, 32;
	// begin inline asm
	mad.wide.u32 %rd1173, %r1272, %r50, %rd1174;
	// end inline asm
	shr.u64 	%rd1176, %rd1173, 32;
	// begin inline asm
	mad.wide.u32 %rd1175, %r1273, %r50, %rd1176;
	// end inline asm
	shr.u64 	%rd1178, %rd1175, 32;
	// begin inline asm
	mad.wide.u32 %rd1177, %r1274, %r50, %rd1178;
	// end inline asm
	shr.u64 	%rd1180, %rd1177, 32;
	// begin inline asm
	mad.wide.u32 %rd1179, %r1275, %r50, %rd1180;
	// end inline asm
	shr.u64 	%rd1182, %rd1179, 32;
	// begin inline asm
	mad.wide.u32 %rd1181, %r1276, %r50, %rd1182;
	// end inline asm
	shr.u64 	%rd1184, %rd1181, 32;
	// begin inline asm
	mad.wide.u32 %rd1183, %r1277, %r50, %rd1184;
	// end inline asm
	shr.u64 	%rd1186, %rd1183, 32;
	// begin inline asm
	mad.wide.u32 %rd1185, %r1278, %r50, %rd1186;
	// end inline asm
	shr.u64 	%rd1628, %rd1185, 32;
	and.b64  	%rd1188, %rd1173, 4294967295;
	// begin inline asm
	mad.wide.u32 %rd1187, %r1271, %r51, %rd1188;
	// end inline asm
	shr.u64 	%rd1629, %rd1187, 32;
	and.b64  	%rd1630, %rd1175, 4294967295;
	add.s64 	%rd1190, %rd1629, %rd1630;
	// begin inline asm
	mad.wide.u32 %rd1189, %r1272, %r51, %rd1190;
	// end inline asm
	shr.u64 	%rd1631, %rd1189, 32;
	and.b64  	%rd1632, %rd1177, 4294967295;
	add.s64 	%rd1192, %rd1631, %rd1632;
	// begin inline asm
	mad.wide.u32 %rd1191, %r1273, %r51, %rd1192;
	// end inline asm
	shr.u64 	%rd1633, %rd1191, 32;
	and.b64  	%rd1634, %rd1179, 4294967295;
	add.s64 	%rd1194, %rd1633, %rd1634;
	// begin inline asm
	mad.wide.u32 %rd1193, %r1274, %r51, %rd1194;
	// end inline asm
	shr.u64 	%rd1635, %rd1193, 32;
	and.b64  	%rd1636, %rd1181, 4294967295;
	add.s64 	%rd1196, %rd1635, %rd1636;
	// begin inline asm
	mad.wide.u32 %rd1195, %r1275, %r51, %rd1196;
	// end inline asm
	shr.u64 	%rd1637, %rd1195, 32;
	and.b64  	%rd1638, %rd1183, 4294967295;
	add.s64 	%rd1198, %rd1637, %rd1638;
	// begin inline asm
	mad.wide.u32 %rd1197, %r1276, %r51, %rd1198;
	// end inline asm
	shr.u64 	%rd1639, %rd1197, 32;
	and.b64  	%rd1640, %rd1185, 4294967295;
	add.s64 	%rd1200, %rd1639, %rd1640;
	// begin inline asm
	mad.wide.u32 %rd1199, %r1277, %r51, %rd1200;
	// end inline asm
	shr.u64 	%rd1641, %rd1199, 32;
	add.s64 	%rd1202, %rd1641, %rd1628;
	// begin inline asm
	mad.wide.u32 %rd1201, %r1278, %r51, %rd1202;
	// end inline asm
	shr.u64 	%rd1642, %rd1201, 32;
	and.b64  	%rd1204, %rd1189, 4294967295;
	// begin inline asm
	mad.wide.u32 %rd1203, %r1271, %r52, %rd1204;
	// end inline asm
	shr.u64 	%rd1643, %rd1203, 32;
	and.b64  	%rd1644, %rd1191, 4294967295;
	add.s64 	%rd1206, %rd1643, %rd1644;
	// begin inline asm
	mad.wide.u32 %rd1205, %r1272, %r52, %rd1206;
	// end inline asm
	shr.u64 	%rd1645, %rd1205, 32;
	and.b64  	%rd1646, %rd1193, 4294967295;
	add.s64 	%rd1208, %rd1645, %rd1646;
	// begin inline asm
	mad.wide.u32 %rd1207, %r1273, %r52, %rd1208;
	// end inline asm
	shr.u64 	%rd1647, %rd1207, 32;
	and.b64  	%rd1648, %rd1195, 4294967295;
	add.s64 	%rd1210, %rd1647, %rd1648;
	// begin inline asm
	mad.wide.u32 %rd1209, %r1274, %r52, %rd1210;
	// end inline asm
	shr.u64 	%rd1649, %rd1209, 32;
	and.b64  	%rd1650, %rd1197, 4294967295;
	add.s64 	%rd1212, %rd1649, %rd1650;
	// begin inline asm
	mad.wide.u32 %rd1211, %r1275, %r52, %rd1212;
	// end inline asm
	shr.u64 	%rd1651, %rd1211, 32;
	and.b64  	%rd1652, %rd1199, 4294967295;
	add.s64 	%rd1214, %rd1651, %rd1652;
	// begin inline asm
	mad.wide.u32 %rd1213, %r1276, %r52, %rd1214;
	// end inline asm
	shr.u64 	%rd1653, %rd1213, 32;
	and.b64  	%rd1654, %rd1201, 4294967295;
	add.s64 	%rd1216, %rd1653, %rd1654;
	// begin inline asm
	mad.wide.u32 %rd1215, %r1277, %r52, %rd1216;
	// end inline asm
	shr.u64 	%rd1655, %rd1215, 32;
	add.s64 	%rd1218, %rd1655, %rd1642;
	// begin inline asm
	mad.wide.u32 %rd1217, %r1278, %r52, %rd1218;
	// end inline asm
	shr.u64 	%rd1656, %rd1217, 32;
	and.b64  	%rd1220, %rd1205, 4294967295;
	// begin inline asm
	mad.wide.u32 %rd1219, %r1271, %r53, %rd1220;
	// end inline asm
	shr.u64 	%rd1657, %rd1219, 32;
	and.b64  	%rd1658, %rd1207, 4294967295;
	add.s64 	%rd1222, %rd1657, %rd1658;
	// begin inline asm
	mad.wide.u32 %rd1221, %r1272, %r53, %rd1222;
	// end inline asm
	shr.u64 	%rd1659, %rd1221, 32;
	and.b64  	%rd1660, %rd1209, 4294967295;
	add.s64 	%rd1224, %rd1659, %rd1660;
	// begin inline asm
	mad.wide.u32 %rd1223, %r1273, %r53, %rd1224;
	// end inline asm
	shr.u64 	%rd1661, %rd1223, 32;
	and.b64  	%rd1662, %rd1211, 4294967295;
	add.s64 	%rd1226, %rd1661, %rd1662;
	// begin inline asm
	mad.wide.u32 %rd1225, %r1274, %r53, %rd1226;
	// end inline asm
	shr.u64 	%rd1663, %rd1225, 32;
	and.b64  	%rd1664, %rd1213, 4294967295;
	add.s64 	%rd1228, %rd1663, %rd1664;
	// begin inline asm
	mad.wide.u32 %rd1227, %r1275, %r53, %rd1228;
	// end inline asm
	shr.u64 	%rd1665, %rd1227, 32;
	and.b64  	%rd1666, %rd1215, 4294967295;
	add.s64 	%rd1230, %rd1665, %rd1666;
	// begin inline asm
	mad.wide.u32 %rd1229, %r1276, %r53, %rd1230;
	// end inline asm
	shr.u64 	%rd1667, %rd1229, 32;
	and.b64  	%rd1668, %rd1217, 4294967295;
	add.s64 	%rd1232, %rd1667, %rd1668;
	// begin inline asm
	mad.wide.u32 %rd1231, %r1277, %r53, %rd1232;
	// end inline asm
	shr.u64 	%rd1669, %rd1231, 32;
	add.s64 	%rd1234, %rd1669, %rd1656;
	// begin inline asm
	mad.wide.u32 %rd1233, %r1278, %r53, %rd1234;
	// end inline asm
	shr.u64 	%rd1670, %rd1233, 32;
	and.b64  	%rd1236, %rd1221, 4294967295;
	// begin inline asm
	mad.wide.u32 %rd1235, %r1271, %r54, %rd1236;
	// end inline asm
	shr.u64 	%rd1671, %rd1235, 32;
	and.b64  	%rd1672, %rd1223, 4294967295;
	add.s64 	%rd1238, %rd1671, %rd1672;
	// begin inline asm
	mad.wide.u32 %rd1237, %r1272, %r54, %rd1238;
	// end inline asm
	shr.u64 	%rd1673, %rd1237, 32;
	and.b64  	%rd1674, %rd1225, 4294967295;
	add.s64 	%rd1240, %rd1673, %rd1674;
	// begin inline asm
	mad.wide.u32 %rd1239, %r1273, %r54, %rd1240;
	// end inline asm
	shr.u64 	%rd1675, %rd1239, 32;
	and.b64  	%rd1676, %rd1227, 4294967295;
	add.s64 	%rd1242, %rd1675, %rd1676;
	// begin inline asm
	mad.wide.u32 %rd1241, %r1274, %r54, %rd1242;
	// end inline asm
	shr.u64 	%rd1677, %rd1241, 32;
	and.b64  	%rd1678, %rd1229, 4294967295;
	add.s64 	%rd1244, %rd1677, %rd1678;
	// begin inline asm
	mad.wide.u32 %rd1243, %r1275, %r54, %rd1244;
	// end inline asm
	shr.u64 	%rd1679, %rd1243, 32;
	and.b64  	%rd1680, %rd1231, 4294967295;
	add.s64 	%rd1246, %rd1679, %rd1680;
	// begin inline asm
	mad.wide.u32 %rd1245, %r1276, %r54, %rd1246;
	// end inline asm
	shr.u64 	%rd1681, %rd1245, 32;
	and.b64  	%rd1682, %rd1233, 4294967295;
	add.s64 	%rd1248, %rd1681, %rd1682;
	// begin inline asm
	mad.wide.u32 %rd1247, %r1277, %r54, %rd1248;
	// end inline asm
	shr.u64 	%rd1683, %rd1247, 32;
	add.s64 	%rd1250, %rd1683, %rd1670;
	// begin inline asm
	mad.wide.u32 %rd1249, %r1278, %r54, %rd1250;
	// end inline asm
	shr.u64 	%rd1684, %rd1249, 32;
	and.b64  	%rd1252, %rd1237, 4294967295;
	// begin inline asm
	mad.wide.u32 %rd1251, %r1271, %r55, %rd1252;
	// end inline asm
	shr.u64 	%rd1685, %rd1251, 32;
	and.b64  	%rd1686, %rd1239, 4294967295;
	add.s64 	%rd1254, %rd1685, %rd1686;
	// begin inline asm
	mad.wide.u32 %rd1253, %r1272, %r55, %rd1254;
	// end inline asm
	shr.u64 	%rd1687, %rd1253, 32;
	and.b64  	%rd1688, %rd1241, 4294967295;
	add.s64 	%rd1256, %rd1687, %rd1688;
	// begin inline asm
	mad.wide.u32 %rd1255, %r1273, %r55, %rd1256;
	// end inline asm
	shr.u64 	%rd1689, %rd1255, 32;
	and.b64  	%rd1690, %rd1243, 4294967295;
	add.s64 	%rd1258, %rd1689, %rd1690;
	// begin inline asm
	mad.wide.u32 %rd1257, %r1274, %r55, %rd1258;
	// end inline asm
	shr.u64 	%rd1691, %rd1257, 32;
	and.b64  	%rd1692, %rd1245, 4294967295;
	add.s64 	%rd1260, %rd1691, %rd1692;
	// begin inline asm
	mad.wide.u32 %rd1259, %r1275, %r55, %rd1260;
	// end inline asm
	shr.u64 	%rd1693, %rd1259, 32;
	and.b64  	%rd1694, %rd1247, 4294967295;
	add.s64 	%rd1262, %rd1693, %rd1694;
	// begin inline asm
	mad.wide.u32 %rd1261, %r1276, %r55, %rd1262;
	// end inline asm
	shr.u64 	%rd1695, %rd1261, 32;
	and.b64  	%rd1696, %rd1249, 4294967295;
	add.s64 	%rd1264, %rd1695, %rd1696;
	// begin inline asm
	mad.wide.u32 %rd1263, %r1277, %r55, %rd1264;
	// end inline asm
	shr.u64 	%rd1697, %rd1263, 32;
	add.s64 	%rd1266, %rd1697, %rd1684;
	// begin inline asm
	mad.wide.u32 %rd1265, %r1278, %r55, %rd1266;
	// end inline asm
	shr.u64 	%rd1698, %rd1265, 32;
	and.b64  	%rd1268, %rd1253, 4294967295;
	// begin inline asm
	mad.wide.u32 %rd1267, %r1271, %r56, %rd1268;
	// end inline asm
	shr.u64 	%rd1699, %rd1267, 32;
	and.b64  	%rd1700, %rd1255, 4294967295;
	add.s64 	%rd1270, %rd1699, %rd1700;
	// begin inline asm
	mad.wide.u32 %rd1269, %r1272, %r56, %rd1270;
	// end inline asm
	shr.u64 	%rd1701, %rd1269, 32;
	and.b64  	%rd1702, %rd1257, 4294967295;
	add.s64 	%rd1272, %rd1701, %rd1702;
	// begin inline asm
	mad.wide.u32 %rd1271, %r1273, %r56, %rd1272;
	// end inline asm
	shr.u64 	%rd1703, %rd1271, 32;
	and.b64  	%rd1704, %rd1259, 4294967295;
	add.s64 	%rd1274, %rd1703, %rd1704;
	// begin inline asm
	mad.wide.u32 %rd1273, %r1274, %r56, %rd1274;
	// end inline asm
	shr.u64 	%rd1705, %rd1273, 32;
	and.b64  	%rd1706, %rd1261, 4294967295;
	add.s64 	%rd1276, %rd1705, %rd1706;
	// begin inline asm
	mad.wide.u32 %rd1275, %r1275, %r56, %rd1276;
	// end inline asm
	shr.u64 	%rd1707, %rd1275, 32;
	and.b64  	%rd1708, %rd1263, 4294967295;
	add.s64 	%rd1278, %rd1707, %rd1708;
	// begin inline asm
	mad.wide.u32 %rd1277, %r1276, %r56, %rd1278;
	// end inline asm
	shr.u64 	%rd1709, %rd1277, 32;
	and.b64  	%rd1710, %rd1265, 4294967295;
	add.s64 	%rd1280, %rd1709, %rd1710;
	// begin inline asm
	mad.wide.u32 %rd1279, %r1277, %r56, %rd1280;
	// end inline asm
	shr.u64 	%rd1711, %rd1279, 32;
	add.s64 	%rd1282, %rd1711, %rd1698;
	// begin inline asm
	mad.wide.u32 %rd1281, %r1278, %r56, %rd1282;
	// end inline asm
	shr.u64 	%rd1712, %rd1281, 32;
	and.b64  	%rd1284, %rd1269, 4294967295;
	// begin inline asm
	mad.wide.u32 %rd1283, %r1271, %r57, %rd1284;
	// end inline asm
	shr.u64 	%rd1713, %rd1283, 32;
	and.b64  	%rd1714, %rd1271, 4294967295;
	add.s64 	%rd1286, %rd1713, %rd1714;
	// begin inline asm
	mad.wide.u32 %rd1285, %r1272, %r57, %rd1286;
	// end inline asm
	shr.u64 	%rd1715, %rd1285, 32;
	and.b64  	%rd1716, %rd1273, 4294967295;
	add.s64 	%rd1288, %rd1715, %rd1716;
	// begin inline asm
	mad.wide.u32 %rd1287, %r1273, %r57, %rd1288;
	// end inline asm
	shr.u64 	%rd1717, %rd1287, 32;
	and.b64  	%rd1718, %rd1275, 4294967295;
	add.s64 	%rd1290, %rd1717, %rd1718;
	// begin inline asm
	mad.wide.u32 %rd1289, %r1274, %r57, %rd1290;
	// end inline asm
	shr.u64 	%rd1719, %rd1289, 32;
	and.b64  	%rd1720, %rd1277, 4294967295;
	add.s64 	%rd1292, %rd1719, %rd1720;
	// begin inline asm
	mad.wide.u32 %rd1291, %r1275, %r57, %rd1292;
	// end inline asm
	shr.u64 	%rd1721, %rd1291, 32;
	and.b64  	%rd1722, %rd1279, 4294967295;
	add.s64 	%rd1294, %rd1721, %rd1722;
	// begin inline asm
	mad.wide.u32 %rd1293, %r1276, %r57, %rd1294;
	// end inline asm
	shr.u64 	%rd1723, %rd1293, 32;
	and.b64  	%rd1724, %rd1281, 4294967295;
	add.s64 	%rd1296, %rd1723, %rd1724;
	// begin inline asm
	mad.wide.u32 %rd1295, %r1277, %r57, %rd1296;
	// end inline asm
	shr.u64 	%rd1725, %rd1295, 32;
	add.s64 	%rd1298, %rd1725, %rd1712;
	// begin inline asm
	mad.wide.u32 %rd1297, %r1278, %r57, %rd1298;
	// end inline asm
	shr.u64 	%rd1726, %rd1297, 32;
	st.global.u32 	[%rd1429+128], %rd1171;
	st.global.u32 	[%rd1429+132], %rd1187;
	st.global.u32 	[%rd1429+136], %rd1203;
	st.global.u32 	[%rd1429+140], %rd1219;
	st.global.u32 	[%rd1429+144], %rd1235;
	st.global.u32 	[%rd1429+148], %rd1251;
	st.global.u32 	[%rd1429+152], %rd1267;
	st.global.u32 	[%rd1429+156], %rd1283;
	st.global.u32 	[%rd1429+160], %rd1285;
	st.global.u32 	[%rd1429+164], %rd1287;
	st.global.u32 	[%rd1429+168], %rd1289;
	st.global.u32 	[%rd1429+172], %rd1291;
	st.global.u32 	[%rd1429+176], %rd1293;
	st.global.u32 	[%rd1429+180], %rd1295;
	st.global.u32 	[%rd1429+184], %rd1297;
	st.global.u32 	[%rd1429+188], %rd1726;
	// begin inline asm
	mad.wide.u32 %rd1299, %r1263, %r58, %rd1300;
	// end inline asm
	shr.u64 	%rd1302, %rd1299, 32;
	// begin inline asm
	mad.wide.u32 %rd1301, %r1264, %r58, %rd1302;
	// end inline asm
	shr.u64 	%rd1304, %rd1301, 32;
	// begin inline asm
	mad.wide.u32 %rd1303, %r1265, %r58, %rd1304;
	// end inline asm
	shr.u64 	%rd1306, %rd1303, 32;
	// begin inline asm
	mad.wide.u32 %rd1305, %r1266, %r58, %rd1306;
	// end inline asm
	shr.u64 	%rd1308, %rd1305, 32;
	// begin inline asm
	mad.wide.u32 %rd1307, %r1267, %r58, %rd1308;
	// end inline asm
	shr.u64 	%rd1310, %rd1307, 32;
	// begin inline asm
	mad.wide.u32 %rd1309, %r1268, %r58, %rd1310;
	// end inline asm
	shr.u64 	%rd1312, %rd1309, 32;
	// begin inline asm
	mad.wide.u32 %rd1311, %r1269, %r58, %rd1312;
	// end inline asm
	shr.u64 	%rd1314, %rd1311, 32;
	// begin inline asm
	mad.wide.u32 %rd1313, %r1270, %r58, %rd1314;
	// end inline asm
	shr.u64 	%rd1727, %rd1313, 32;
	and.b64  	%rd1316, %rd1301, 4294967295;
	// begin inline asm
	mad.wide.u32 %rd1315, %r1263, %r59, %rd1316;
	// end inline asm
	shr.u64 	%rd1728, %rd1315, 32;
	and.b64  	%rd1729, %rd1303, 4294967295;
	add.s64 	%rd1318, %rd1728, %rd1729;
	// begin inline asm
	mad.wide.u32 %rd1317, %r1264, %r59, %rd1318;
	// end inline asm
	shr.u64 	%rd1730, %rd1317, 32;
	and.b64  	%rd1731, %rd1305, 4294967295;
	add.s64 	%rd1320, %rd1730, %rd1731;
	// begin inline asm
	mad.wide.u32 %rd1319, %r1265, %r59, %rd1320;
	// end inline asm
	shr.u64 	%rd1732, %rd1319, 32;
	and.b64  	%rd1733, %rd1307, 4294967295;
	add.s64 	%rd1322, %rd1732, %rd1733;
	// begin inline asm
	mad.wide.u32 %rd1321, %r1266, %r59, %rd1322;
	// end inline asm
	shr.u64 	%rd1734, %rd1321, 32;
	and.b64  	%rd1735, %rd1309, 4294967295;
	add.s64 	%rd1324, %rd1734, %rd1735;
	// begin inline asm
	mad.wide.u32 %rd1323, %r1267, %r59, %rd1324;
	// end inline asm
	shr.u64 	%rd1736, %rd1323, 32;
	and.b64  	%rd1737, %rd1311, 4294967295;
	add.s64 	%rd1326, %rd1736, %rd1737;
	// begin inline asm
	mad.wide.u32 %rd1325, %r1268, %r59, %rd1326;
	// end inline asm
	shr.u64 	%rd1738, %rd1325, 32;
	and.b64  	%rd1739, %rd1313, 4294967295;
	add.s64 	%rd1328, %rd1738, %rd1739;
	// begin inline asm
	mad.wide.u32 %rd1327, %r1269, %r59, %rd1328;
	// end inline asm
	shr.u64 	%rd1740, %rd1327, 32;
	add.s64 	%rd1330, %rd1740, %rd1727;
	// begin inline asm
	mad.wide.u32 %rd1329, %r1270, %r59, %rd1330;
	// end inline asm
	shr.u64 	%rd1741, %rd1329, 32;
	and.b64  	%rd1332, %rd1317, 4294967295;
	// begin inline asm
	mad.wide.u32 %rd1331, %r1263, %r60, %rd1332;
	// end inline asm
	shr.u64 	%rd1742, %rd1331, 32;
	and.b64  	%rd1743, %rd1319, 4294967295;
	add.s64 	%rd1334, %rd1742, %rd1743;
	// begin inline asm
	mad.wide.u32 %rd1333, %r1264, %r60, %rd1334;
	// end inline asm
	shr.u64 	%rd1744, %rd1333, 32;
	and.b64  	%rd1745, %rd1321, 4294967295;
	add.s64 	%rd1336, %rd1744, %rd1745;
	// begin inline asm
	mad.wide.u32 %rd1335, %r1265, %r60, %rd1336;
	// end inline asm
	shr.u64 	%rd1746, %rd1335, 32;
	and.b64  	%rd1747, %rd1323, 4294967295;
	add.s64 	%rd1338, %rd1746, %rd1747;
	// begin inline asm
	mad.wide.u32 %rd1337, %r1266, %r60, %rd1338;
	// end inline asm
	shr.u64 	%rd1748, %rd1337, 32;
	and.b64  	%rd1749, %rd1325, 4294967295;
	add.s64 	%rd1340, %rd1748, %rd1749;
	// begin inline asm
	mad.wide.u32 %rd1339, %r1267, %r60, %rd1340;
	// end inline asm
	shr.u64 	%rd1750, %rd1339, 32;
	and.b64  	%rd1751, %rd1327, 4294967295;
	add.s64 	%rd1342, %rd1750, %rd1751;
	// begin inline asm
	mad.wide.u32 %rd1341, %r1268, %r60, %rd1342;
	// end inline asm
	shr.u64 	%rd1752, %rd1341, 32;
	and.b64  	%rd1753, %rd1329, 4294967295;
	add.s64 	%rd1344, %rd1752, %rd1753;
	// begin inline asm
	mad.wide.u32 %rd1343, %r1269, %r60, %rd1344;
	// end inline asm
	shr.u64 	%rd1754, %rd1343, 32;
	add.s64 	%rd1346, %rd1754, %rd1741;
	// begin inline asm
	mad.wide.u32 %rd1345, %r1270, %r60, %rd1346;
	// end inline asm
	shr.u64 	%rd1755, %rd1345, 32;
	and.b64  	%rd1348, %rd1333, 4294967295;
	// begin inline asm
	mad.wide.u32 %rd1347, %r1263, %r61, %rd1348;
	// end inline asm
	shr.u64 	%rd1756, %rd1347, 32;
	and.b64  	%rd1757, %rd1335, 4294967295;
	add.s64 	%rd1350, %rd1756, %rd1757;
	// begin inline asm
	mad.wide.u32 %rd1349, %r1264, %r61, %rd1350;
	// end inline asm
	shr.u64 	%rd1758, %rd1349, 32;
	and.b64  	%rd1759, %rd1337, 4294967295;
	add.s64 	%rd1352, %rd1758, %rd1759;
	// begin inline asm
	mad.wide.u32 %rd1351, %r1265, %r61, %rd1352;
	// end inline asm
	shr.u64 	%rd1760, %rd1351, 32;
	and.b64  	%rd1761, %rd1339, 4294967295;
	add.s64 	%rd1354, %rd1760, %rd1761;
	// begin inline asm
	mad.wide.u32 %rd1353, %r1266, %r61, %rd1354;
	// end inline asm
	shr.u64 	%rd1762, %rd1353, 32;
	and.b64  	%rd1763, %rd1341, 4294967295;
	add.s64 	%rd1356, %rd1762, %rd1763;
	// begin inline asm
	mad.wide.u32 %rd1355, %r1267, %r61, %rd1356;
	// end inline asm
	shr.u64 	%rd1764, %rd1355, 32;
	and.b64  	%rd1765, %rd1343, 4294967295;
	add.s64 	%rd1358, %rd1764, %rd1765;
	// begin inline asm
	mad.wide.u32 %rd1357, %r1268, %r61, %rd1358;
	// end inline asm
	shr.u64 	%rd1766, %rd1357, 32;
	and.b64  	%rd1767, %rd1345, 4294967295;
	add.s64 	%rd1360, %rd1766, %rd1767;
	// begin inline asm
	mad.wide.u32 %rd1359, %r1269, %r61, %rd1360;
	// end inline asm
	shr.u64 	%rd1768, %rd1359, 32;
	add.s64 	%rd1362, %rd1768, %rd1755;
	// begin inline asm
	mad.wide.u32 %rd1361, %r1270, %r61, %rd1362;
	// end inline asm
	shr.u64 	%rd1769, %rd1361, 32;
	and.b64  	%rd1364, %rd1349, 4294967295;
	// begin inline asm
	mad.wide.u32 %rd1363, %r1263, %r62, %rd1364;
	// end inline asm
	shr.u64 	%rd1770, %rd1363, 32;
	and.b64  	%rd1771, %rd1351, 4294967295;
	add.s64 	%rd1366, %rd1770, %rd1771;
	// begin inline asm
	mad.wide.u32 %rd1365, %r1264, %r62, %rd1366;
	// end inline asm
	shr.u64 	%rd1772, %rd1365, 32;
	and.b64  	%rd1773, %rd1353, 4294967295;
	add.s64 	%rd1368, %rd1772, %rd1773;
	// begin inline asm
	mad.wide.u32 %rd1367, %r1265, %r62, %rd1368;
	// end inline asm
	shr.u64 	%rd1774, %rd1367, 32;
	and.b64  	%rd1775, %rd1355, 4294967295;
	add.s64 	%rd1370, %rd1774, %rd1775;
	// begin inline asm
	mad.wide.u32 %rd1369, %r1266, %r62, %rd1370;
	// end inline asm
	shr.u64 	%rd1776, %rd1369, 32;
	and.b64  	%rd1777, %rd1357, 4294967295;
	add.s64 	%rd1372, %rd1776, %rd1777;
	// begin inline asm
	mad.wide.u32 %rd1371, %r1267, %r62, %rd1372;
	// end inline asm
	shr.u64 	%rd1778, %rd1371, 32;
	and.b64  	%rd1779, %rd1359, 4294967295;
	add.s64 	%rd1374, %rd1778, %rd1779;
	// begin inline asm
	mad.wide.u32 %rd1373, %r1268, %r62, %rd1374;
	// end inline asm
	shr.u64 	%rd1780, %rd1373, 32;
	and.b64  	%rd1781, %rd1361, 4294967295;
	add.s64 	%rd1376, %rd1780, %rd1781;
	// begin inline asm
	mad.wide.u32 %rd1375, %r1269, %r62, %rd1376;
	// end inline asm
	shr.u64 	%rd1782, %rd1375, 32;
	add.s64 	%rd1378, %rd1782, %rd1769;
	// begin inline asm
	mad.wide.u32 %rd1377, %r1270, %r62, %rd1378;
	// end inline asm
	shr.u64 	%rd1783, %rd1377, 32;
	and.b64  	%rd1380, %rd1365, 4294967295;
	// begin inline asm
	mad.wide.u32 %rd1379, %r1263, %r63, %rd1380;
	// end inline asm
	shr.u64 	%rd1784, %rd1379, 32;
	and.b64  	%rd1785, %rd1367, 4294967295;
	add.s64 	%rd1382, %rd1784, %rd1785;
	// begin inline asm
	mad.wide.u32 %rd1381, %r1264, %r63, %rd1382;
	// end inline asm
	shr.u64 	%rd1786, %rd1381, 32;
	and.b64  	%rd1787, %rd1369, 4294967295;
	add.s64 	%rd1384, %rd1786, %rd1787;
	// begin inline asm
	mad.wide.u32 %rd1383, %r1265, %r63, %rd1384;
	// end inline asm
	shr.u64 	%rd1788, %rd1383, 32;
	and.b64  	%rd1789, %rd1371, 4294967295;
	add.s64 	%rd1386, %rd1788, %rd1789;
	// begin inline asm
	mad.wide.u32 %rd1385, %r1266, %r63, %rd1386;
	// end inline asm
	shr.u64 	%rd1790, %rd1385, 32;
	and.b64  	%rd1791, %rd1373, 4294967295;
	add.s64 	%rd1388, %rd1790, %rd1791;
	// begin inline asm
	mad.wide.u32 %rd1387, %r1267, %r63, %rd1388;
	// end inline asm
	shr.u64 	%rd1792, %rd1387, 32;
	and.b64  	%rd1793, %rd1375, 4294967295;
	add.s64 	%rd1390, %rd1792, %rd1793;
	// begin inline asm
	mad.wide.u32 %rd1389, %r1268, %r63, %rd1390;
	// end inline asm
	shr.u64 	%rd1794, %rd1389, 32;
	and.b64  	%rd1795, %rd1377, 4294967295;
	add.s64 	%rd1392, %rd1794, %rd1795;
	// begin inline asm
	mad.wide.u32 %rd1391, %r1269, %r63, %rd1392;
	// end inline asm
	shr.u64 	%rd1796, %rd1391, 32;
	add.s64 	%rd1394, %rd1796, %rd1783;
	// begin inline asm
	mad.wide.u32 %rd1393, %r1270, %r63, %rd1394;
	// end inline asm
	shr.u64 	%rd1797, %rd1393, 32;
	and.b64  	%rd1396, %rd1381, 4294967295;
	// begin inline asm
	mad.wide.u32 %rd1395, %r1263, %r64, %rd1396;
	// end inline asm
	shr.u64 	%rd1798, %rd1395, 32;
	and.b64  	%rd1799, %rd1383, 4294967295;
	add.s64 	%rd1398, %rd1798, %rd1799;
	// begin inline asm
	mad.wide.u32 %rd1397, %r1264, %r64, %rd1398;
	// end inline asm
	shr.u64 	%rd1800, %rd1397, 32;
	and.b64  	%rd1801, %rd1385, 4294967295;
	add.s64 	%rd1400, %rd1800, %rd1801;
	// begin inline asm
	mad.wide.u32 %rd1399, %r1265, %r64, %rd1400;
	// end inline asm
	shr.u64 	%rd1802, %rd1399, 32;
	and.b64  	%rd1803, %rd1387, 4294967295;
	add.s64 	%rd1402, %rd1802, %rd1803;
	// begin inline asm
	mad.wide.u32 %rd1401, %r1266, %r64, %rd1402;
	// end inline asm
	shr.u64 	%rd1804, %rd1401, 32;
	and.b64  	%rd1805, %rd1389, 4294967295;
	add.s64 	%rd1404, %rd1804, %rd1805;
	// begin inline asm
	mad.wide.u32 %rd1403, %r1267, %r64, %rd1404;
	// end inline asm
	shr.u64 	%rd1806, %rd1403, 32;
	and.b64  	%rd1807, %rd1391, 4294967295;
	add.s64 	%rd1406, %rd1806, %rd1807;
	// begin inline asm
	mad.wide.u32 %rd1405, %r1268, %r64, %rd1406;
	// end inline asm
	shr.u64 	%rd1808, %rd1405, 32;
	and.b64  	%rd1809, %rd1393, 4294967295;
	add.s64 	%rd1408, %rd1808, %rd1809;
	// begin inline asm
	mad.wide.u32 %rd1407, %r1269, %r64, %rd1408;
	// end inline asm
	shr.u64 	%rd1810, %rd1407, 32;
	add.s64 	%rd1410, %rd1810, %rd1797;
	// begin inline asm
	mad.wide.u32 %rd1409, %r1270, %r64, %rd1410;
	// end inline asm
	shr.u64 	%rd1811, %rd1409, 32;
	and.b64  	%rd1412, %rd1397, 4294967295;
	// begin inline asm
	mad.wide.u32 %rd1411, %r1263, %r65, %rd1412;
	// end inline asm
	shr.u64 	%rd1812, %rd1411, 32;
	and.b64  	%rd1813, %rd1399, 4294967295;
	add.s64 	%rd1414, %rd1812, %rd1813;
	// begin inline asm
	mad.wide.u32 %rd1413, %r1264, %r65, %rd1414;
	// end inline asm
	shr.u64 	%rd1814, %rd1413, 32;
	and.b64  	%rd1815, %rd1401, 4294967295;
	add.s64 	%rd1416, %rd1814, %rd1815;
	// begin inline asm
	mad.wide.u32 %rd1415, %r1265, %r65, %rd1416;
	// end inline asm
	shr.u64 	%rd1816, %rd1415, 32;
	and.b64  	%rd1817, %rd1403, 4294967295;
	add.s64 	%rd1418, %rd1816, %rd1817;
	// begin inline asm
	mad.wide.u32 %rd1417, %r1266, %r65, %rd1418;
	// end inline asm
	shr.u64 	%rd1818, %rd1417, 32;
	and.b64  	%rd1819, %rd1405, 4294967295;
	add.s64 	%rd1420, %rd1818, %rd1819;
	// begin inline asm
	mad.wide.u32 %rd1419, %r1267, %r65, %rd1420;
	// end inline asm
	shr.u64 	%rd1820, %rd1419, 32;
	and.b64  	%rd1821, %rd1407, 4294967295;
	add.s64 	%rd1422, %rd1820, %rd1821;
	// begin inline asm
	mad.wide.u32 %rd1421, %r1268, %r65, %rd1422;
	// end inline asm
	shr.u64 	%rd1822, %rd1421, 32;
	and.b64  	%rd1823, %rd1409, 4294967295;
	add.s64 	%rd1424, %rd1822, %rd1823;
	// begin inline asm
	mad.wide.u32 %rd1423, %r1269, %r65, %rd1424;
	// end inline asm
	shr.u64 	%rd1824, %rd1423, 32;
	add.s64 	%rd1426, %rd1824, %rd1811;
	// begin inline asm
	mad.wide.u32 %rd1425, %r1270, %r65, %rd1426;
	// end inline asm
	shr.u64 	%rd1825, %rd1425, 32;
	st.global.u32 	[%rd1429+192], %rd1299;
	st.global.u32 	[%rd1429+196], %rd1315;
	st.global.u32 	[%rd1429+200], %rd1331;
	st.global.u32 	[%rd1429+204], %rd1347;
	st.global.u32 	[%rd1429+208], %rd1363;
	st.global.u32 	[%rd1429+212], %rd1379;
	st.global.u32 	[%rd1429+216], %rd1395;
	st.global.u32 	[%rd1429+220], %rd1411;
	st.global.u32 	[%rd1429+224], %rd1413;
	st.global.u32 	[%rd1429+228], %rd1415;
	st.global.u32 	[%rd1429+232], %rd1417;
	st.global.u32 	[%rd1429+236], %rd1419;
	st.global.u32 	[%rd1429+240], %rd1421;
	st.global.u32 	[%rd1429+244], %rd1423;
	st.global.u32 	[%rd1429+248], %rd1425;
	st.global.u32 	[%rd1429+252], %rd1825;
$L__BB1_4:
	ret;

}


// ===== COMPILED SASS (sm_100) =====

	.target	sm_100

	.elftype	@"ET_EXEC"


//--------------------- .note.nv.tkinfo           --------------------------
	.section	.note.nv.tkinfo,"",@"SHT_NOTE"
	.sectionflags	@"SHF_NOTE_NV_TKINFO"
	.tkinfo
        /*0018*/ 	.word	0x00000002
        /*0030*/ 	.string	""
        /*0030*/ 	.string	"ptxas"
        /*0030*/ 	.string	"Cuda compilation tools, release 13.0, V13.0.88"
        /*0030*/ 	.string	"Build cuda_13.0.r13.0/compiler.36424714_0"
        /*0030*/ 	.string	"-arch sm_100 -m 64 "



//--------------------- .note.nv.cuinfo           --------------------------
	.section	.note.nv.cuinfo,"",@"SHT_NOTE"
	.sectionflags	@"SHF_NOTE_NV_CUINFO"
        /*0018*/ 	.short	0x0002
        /*001a*/ 	.short	0x0064
        /*001c*/ 	.short	0x0082
	.zero		2


//--------------------- .nv.info                  --------------------------
	.section	.nv.info,"",@"SHT_CUDA_INFO"
	.align	4


	//----- nvinfo : EIATTR_REGCOUNT
	.align		4
        /*0000*/ 	.byte	0x04, 0x2f
        /*0002*/ 	.short	(.L_1 - .L_0)
	.align		4
.L_0:
        /*0004*/ 	.word	index@(_Z17multVectorsKernelILi1EEvP6bigintPKS0_P11bigint_widem)
        /*0008*/ 	.word	0x00000050


	//----- nvinfo : EIATTR_FRAME_SIZE
	.align		4
.L_1:
        /*000c*/ 	.byte	0x04, 0x11
        /*000e*/ 	.short	(.L_3 - .L_2)
	.align		4
.L_2:
        /*0010*/ 	.word	index@(_Z17multVectorsKernelILi1EEvP6bigintPKS0_P11bigint_widem)
        /*0014*/ 	.word	0x00000000


	//----- nvinfo : EIATTR_REGCOUNT
	.align		4
.L_3:
        /*0018*/ 	.byte	0x04, 0x2f
        /*001a*/ 	.short	(.L_5 - .L_4)
	.align		4
.L_4:
        /*001c*/ 	.word	index@(_Z17multVectorsKernelILi500EEvP6bigintPKS0_P11bigint_widem)
        /*0020*/ 	.word	0x00000080


	//----- nvinfo : EIATTR_FRAME_SIZE
	.align		4
.L_5:
        /*0024*/ 	.byte	0x04, 0x11
        /*0026*/ 	.short	(.L_7 - .L_6)
	.align		4
.L_6:
        /*0028*/ 	.word	index@(_Z17multVectorsKernelILi500EEvP6bigintPKS0_P11bigint_widem)
        /*002c*/ 	.word	0x00000000


	//----- nvinfo : EIATTR_MIN_STACK_SIZE
	.align		4
.L_7:
        /*0030*/ 	.byte	0x04, 0x12
        /*0032*/ 	.short	(.L_9 - .L_8)
	.align		4
.L_8:
        /*0034*/ 	.word	index@(_Z17multVectorsKernelILi500EEvP6bigintPKS0_P11bigint_widem)
        /*0038*/ 	.word	0x00000000


	//----- nvinfo : EIATTR_MIN_STACK_SIZE
	.align		4
.L_9:
        /*003c*/ 	.byte	0x04, 0x12
        /*003e*/ 	.short	(.L_11 - .L_10)
	.align		4
.L_10:
        /*0040*/ 	.word	index@(_Z17multVectorsKernelILi1EEvP6bigintPKS0_P11bigint_widem)
        /*0044*/ 	.word	0x00000000
.L_11:


//--------------------- .nv.compat                --------------------------
	.section	.nv.compat,"",@"SHT_CUDA_COMPAT_INFO"
	.align	4
        /*0000*/ 	.byte	0x02, 0x09, 0x00, 0x00, 0x02, 0x02, 0x01, 0x00, 0x02, 0x05, 0x05, 0x00, 0x03, 0x07, 0x01, 0x01
        /*0010*/ 	.byte	0x02, 0x03, 0x00, 0x00, 0x02, 0x06, 0x01, 0x00, 0x04, 0x0b, 0x08, 0x00, 0x09, 0x00, 0x00, 0x00
        /*0020*/ 	.byte	0x00, 0x00, 0x00, 0x00


//--------------------- .nv.info._Z17multVectorsKernelILi500EEvP6bigintPKS0_P11bigint_widem --------------------------
	.section	.nv.info._Z17multVectorsKernelILi500EEvP6bigintPKS0_P11bigint_widem,"",@"SHT_CUDA_INFO"
	.sectionflags	@""
	.align	4


	//----- nvinfo : EIATTR_CUDA_API_VERSION
	.align		4
        /*0000*/ 	.byte	0x04, 0x37
        /*0002*/ 	.short	(.L_13 - .L_12)
.L_12:
        /*0004*/ 	.word	0x00000082


	//----- nvinfo : EIATTR_KPARAM_INFO
	.align		4
.L_13:
        /*0008*/ 	.byte	0x04, 0x17
        /*000a*/ 	.short	(.L_15 - .L_14)
.L_14:
        /*000c*/ 	.word	0x00000000
        /*0010*/ 	.short	0x0003
        /*0012*/ 	.short	0x0018
        /*0014*/ 	.byte	0x00, 0xf0, 0x21, 0x00


	//----- nvinfo : EIATTR_KPARAM_INFO
	.align		4
.L_15:
        /*0018*/ 	.byte	0x04, 0x17
        /*001a*/ 	.short	(.L_17 - .L_16)
.L_16:
        /*001c*/ 	.word	0x00000000
        /*0020*/ 	.short	0x0002
        /*0022*/ 	.short	0x0010
        /*0024*/ 	.byte	0x00, 0xf5, 0x21, 0x00


	//----- nvinfo : EIATTR_KPARAM_INFO
	.align		4
.L_17:
        /*0028*/ 	.byte	0x04, 0x17
        /*002a*/ 	.short	(.L_19 - .L_18)
.L_18:
        /*002c*/ 	.word	0x00000000
        /*0030*/ 	.short	0x0001
        /*0032*/ 	.short	0x0008
        /*0034*/ 	.byte	0x00, 0xf5, 0x21, 0x00


	//----- nvinfo : EIATTR_KPARAM_INFO
	.align		4
.L_19:
        /*0038*/ 	.byte	0x04, 0x17
        /*003a*/ 	.short	(.L_21 - .L_20)
.L_20:
        /*003c*/ 	.word	0x00000000
        /*0040*/ 	.short	0x0000
        /*0042*/ 	.short	0x0000
        /*0044*/ 	.byte	0x00, 0xf5, 0x21, 0x00


	//----- nvinfo : EIATTR_SPARSE_MMA_MASK
	.align		4
.L_21:
        /*0048*/ 	.byte	0x03, 0x50
        /*004a*/ 	.short	0x0000


	//----- nvinfo : EIATTR_MAXREG_COUNT
	.align		4
        /*004c*/ 	.byte	0x03, 0x1b
        /*004e*/ 	.short	0x00ff


	//----- nvinfo : EIATTR_MERCURY_ISA_VERSION
	.align		4
        /*0050*/ 	.byte	0x03, 0x5f
        /*0052*/ 	.short	0x0101


	//----- nvinfo : EIATTR_VRC_CTA_INIT_COUNT
	.align		4
        /*0054*/ 	.byte	0x02, 0x4a
	.zero		1
	.zero		1


	//----- nvinfo : EIATTR_EXIT_INSTR_OFFSETS
	.align		4
        /*0058*/ 	.byte	0x04, 0x1c
        /*005a*/ 	.short	(.L_23 - .L_22)


	//   ....[0]....
.L_22:
        /*005c*/ 	.word	0x000000b0


	//   ....[1]....
        /*0060*/ 	.word	0x00008030


	//----- nvinfo : EIATTR_CBANK_PARAM_SIZE
	.align		4
.L_23:
        /*0064*/ 	.byte	0x03, 0x19
        /*0066*/ 	.short	0x0020


	//----- nvinfo : EIATTR_PARAM_CBANK
	.align		4
        /*0068*/ 	.byte	0x04, 0x0a
        /*006a*/ 	.short	(.L_25 - .L_24)
	.align		4
.L_24:
        /*006c*/ 	.word	index@(.nv.constant0._Z17multVectorsKernelILi500EEvP6bigintPKS0_P11bigint_widem)
        /*0070*/ 	.short	0x0380
        /*0072*/ 	.short	0x0020


	//----- nvinfo : EIATTR_SW_WAR
	.align		4
.L_25:
        /*0074*/ 	.byte	0x04, 0x36
        /*0076*/ 	.short	(.L_27 - .L_26)
.L_26:
        /*0078*/ 	.word	0x00000008
.L_27:


//--------------------- .nv.info._Z17multVectorsKernelILi1EEvP6bigintPKS0_P11bigint_widem --------------------------
	.section	.nv.info._Z17multVectorsKernelILi1EEvP6bigintPKS0_P11bigint_widem,"",@"SHT_CUDA_INFO"
	.sectionflags	@""
	.align	4


	//----- nvinfo : EIATTR_CUDA_API_VERSION
	.align		4
        /*0000*/ 	.byte	0x04, 0x37
        /*0002*/ 	.short	(.L_29 - .L_28)
.L_28:
        /*0004*/ 	.word	0x00000082


	//----- nvinfo : EIATTR_KPARAM_INFO
	.align		4
.L_29:
        /*0008*/ 	.byte	0x04, 0x17
        /*000a*/ 	.short	(.L_31 - .L_30)
.L_30:
        /*000c*/ 	.word	0x00000000
        /*0010*/ 	.short	0x0003
        /*0012*/ 	.short	0x0018
        /*0014*/ 	.byte	0x00, 0xf0, 0x21, 0x00


	//----- nvinfo : EIATTR_KPARAM_INFO
	.align		4
.L_31:
        /*0018*/ 	.byte	0x04, 0x17
        /*001a*/ 	.short	(.L_33 - .L_32)
.L_32:
        /*001c*/ 	.word	0x00000000
        /*0020*/ 	.short	0x0002
        /*0022*/ 	.short	0x0010
        /*0024*/ 	.byte	0x00, 0xf5, 0x21, 0x00


	//----- nvinfo : EIATTR_KPARAM_INFO
	.align		4
.L_33:
        /*0028*/ 	.byte	0x04, 0x17
        /*002a*/ 	.short	(.L_35 - .L_34)
.L_34:
        /*002c*/ 	.word	0x00000000
        /*0030*/ 	.short	0x0001
        /*0032*/ 	.short	0x0008
        /*0034*/ 	.byte	0x00, 0xf5, 0x21, 0x00


	//----- nvinfo : EIATTR_KPARAM_INFO
	.align		4
.L_35:
        /*0038*/ 	.byte	0x04, 0x17
        /*003a*/ 	.short	(.L_37 - .L_36)
.L_36:
        /*003c*/ 	.word	0x00000000
        /*0040*/ 	.short	0x0000
        /*0042*/ 	.short	0x0000
        /*0044*/ 	.byte	0x00, 0xf5, 0x21, 0x00


	//----- nvinfo : EIATTR_SPARSE_MMA_MASK
	.align		4
.L_37:
        /*0048*/ 	.byte	0x03, 0x50
        /*004a*/ 	.short	0x0000


	//----- nvinfo : EIATTR_MAXREG_COUNT
	.align		4
        /*004c*/ 	.byte	0x03, 0x1b
        /*004e*/ 	.short	0x00ff


	//----- nvinfo : EIATTR_MERCURY_ISA_VERSION
	.align		4
        /*0050*/ 	.byte	0x03, 0x5f
        /*0052*/ 	.short	0x0101


	//----- nvinfo : EIATTR_VRC_CTA_INIT_COUNT
	.align		4
        /*0054*/ 	.byte	0x02, 0x4a
	.zero		1
	.zero		1


	//----- nvinfo : EIATTR_EXIT_INSTR_OFFSETS
	.align		4
        /*0058*/ 	.byte	0x04, 0x1c
        /*005a*/ 	.short	(.L_39 - .L_38)


	//   ....[0]....
.L_38:
        /*005c*/ 	.word	0x000000a0


	//   ....[1]....
        /*0060*/ 	.word	0x00004220


	//----- nvinfo : EIATTR_CBANK_PARAM_SIZE
	.align		4
.L_39:
        /*0064*/ 	.byte	0x03, 0x19
        /*0066*/ 	.short	0x0020


	//----- nvinfo : EIATTR_PARAM_CBANK
	.align		4
        /*0068*/ 	.byte	0x04, 0x0a
        /*006a*/ 	.short	(.L_41 - .L_40)
	.align		4
.L_40:
        /*006c*/ 	.word	index@(.nv.constant0._Z17multVectorsKernelILi1EEvP6bigintPKS0_P11bigint_widem)
        /*0070*/ 	.short	0x0380
        /*0072*/ 	.short	0x0020


	//----- nvinfo : EIATTR_SW_WAR
	.align		4
.L_41:
        /*0074*/ 	.byte	0x04, 0x36
        /*0076*/ 	.short	(.L_43 - .L_42)
.L_42:
        /*0078*/ 	.word	0x00000008
.L_43:


//--------------------- .nv.callgraph             --------------------------
	.section	.nv.callgraph,"",@"SHT_CUDA_CALLGRAPH"
	.align	4
	.sectionentsize	8
	.align		4
        /*0000*/ 	.word	0x00000000
	.align		4
        /*0004*/ 	.word	0xffffffff
	.align		4
        /*0008*/ 	.word	0x00000000
	.align		4
        /*000c*/ 	.word	0xfffffffe
	.align		4
        /*0010*/ 	.word	0x00000000
	.align		4
        /*0014*/ 	.word	0xfffffffd
	.align		4
        /*0018*/ 	.word	0x00000000
	.align		4
        /*001c*/ 	.word	0xfffffffc


//--------------------- .text._Z17multVectorsKernelILi500EEvP6bigintPKS0_P11bigint_widem --------------------------
	.section	.text._Z17multVectorsKernelILi500EEvP6bigintPKS0_P11bigint_widem,"ax",@progbits
	.align	128
        .global         _Z17multVectorsKernelILi500EEvP6bigintPKS0_P11bigint_widem
        .type           _Z17multVectorsKernelILi500EEvP6bigintPKS0_P11bigint_widem,@function
        .size           _Z17multVectorsKernelILi500EEvP6bigintPKS0_P11bigint_widem,(.L_x_3 - _Z17multVectorsKernelILi500EEvP6bigintPKS0_P11bigint_widem)
        .other          _Z17multVectorsKernelILi500EEvP6bigintPKS0_P11bigint_widem,@"STO_CUDA_ENTRY STV_DEFAULT"
_Z17multVectorsKernelILi500EEvP6bigintPKS0_P11bigint_widem:
.text._Z17multVectorsKernelILi500EEvP6bigintPKS0_P11bigint_widem:
[----:B------:R-:W-:Y:S01]  /*0000*/  LDC R1, c[0x0][0x37c] ;  /* 0x0000df00ff017b82 */ /* 0x000fe20000000800 */
[----:B------:R-:W0:Y:S01]  /*0010*/  S2R R0, SR_CTAID.X ;  /* 0x0000000000007919 */ /* 0x000e220000002500 */
[----:B------:R-:W0:Y:S01]  /*0020*/  LDCU UR4, c[0x0][0x360] ;  /* 0x00006c00ff0477ac */ /* 0x000e220008000800 */
[----:B------:R-:W0:Y:S01]  /*0030*/  S2R R3, SR_TID.X ;  /* 0x0000000000037919 */ /* 0x000e220000002100 */
[----:B------:R-:W1:Y:S01]  /*0040*/  LDCU.64 UR6, c[0x0][0x398] ;  /* 0x00007300ff0677ac */ /* 0x000e620008000a00 */
[----:B0-----:R-:W-:-:S04]  /*0050*/  IMAD R2, R0, UR4, R3 ;  /* 0x0000000400027c24 */ /* 0x001fc8000f8e0203 */
[----:B------:R-:W-:-:S04]  /*0060*/  IMAD.SHL.U32 R7, R2, 0x4, RZ ;  /* 0x0000000402077824 */ /* 0x000fc800078e00ff */
[----:B------:R-:W-:-:S05]  /*0070*/  VIADD R2, R7, 0x3 ;  /* 0x0000000307027836 */ /* 0x000fca0000000000 */
[----:B-1----:R-:W-:Y:S02]  /*0080*/  ISETP.GE.U32.AND P0, PT, R2, UR6, PT ;  /* 0x0000000602007c0c */ /* 0x002fe4000bf06070 */
[----:B------:R-:W-:-:S04]  /*0090*/  SHF.R.S32.HI R2, RZ, 0x1f, R2 ;  /* 0x0000001fff027819 */ /* 0x000fc80000011402 */
[----:B------:R-:W-:-:S13]  /*00a0*/  ISETP.GE.U32.AND.EX P0, PT, R2, UR7, PT, P0 ;  /* 0x0000000702007c0c */ /* 0x000fda000bf06100 */
[----:B------:R-:W-:Y:S05]  /*00b0*/  @P0 EXIT ;  /* 0x000000000000094d */ /* 0x000fea0003800000 */
[----:B------:R-:W0:Y:S01]  /*00c0*/  LDC.64 R2, c[0x0][0x380] ;  /* 0x0000e000ff027b82 */ /* 0x000e220000000a00 */
[----:B------:R-:W1:Y:S07]  /*00d0*/  LDCU.64 UR6, c[0x0][0x358] ;  /* 0x00006b00ff0677ac */ /* 0x000e6e0008000a00 */
[----:B------:R-:W2:Y:S01]  /*00e0*/  LDC.64 R4, c[0x0][0x388] ;  /* 0x0000e200ff047b82 */ /* 0x000ea20000000a00 */
[----:B0-----:R-:W-:-:S05]  /*00f0*/  IMAD.WIDE R2, R7, 0x20, R2 ;  /* 0x0000002007027825 */ /* 0x001fca00078e0202 */
[----:B-1----:R0:W5:Y:S01]  /*0100*/  LDG.E.128 R28, desc[UR6][R2.64] ;  /* 0x00000006021c7981 */ /* 0x002162000c1e1d00 */
[----:B--2---:R-:W-:-:S03]  /*0110*/  IMAD.WIDE R4, R7, 0x20, R4 ;  /* 0x0000002007047825 */ /* 0x004fc600078e0204 */
[----:B------:R0:W5:Y:S04]  /*0120*/  LDG.E.128 R72, desc[UR6][R2.64+0x10] ;  /* 0x0000100602487981 */ /* 0x000168000c1e1d00 */
        /* <DEDUP_REMOVED lines=13> */
[----:B------:R0:W5:Y:S01]  /*0200*/  LDG.E.128 R60, desc[UR6][R4.64+0x70] ;  /* 0x00007006043c7981 */ /* 0x000162000c1e1d00 */
[----:B------:R-:W-:-:S05]  /*0210*/  UMOV UR4, URZ ;  /* 0x000000ff00047c82 */ /* 0x000fca0008000000 */
.L_x_0:
[----:B-----5:R-:W-:Y:S01]  /*0220*/  IMAD.WIDE.U32 R98, R28, R32, RZ ;  /* 0x000000201c627225 */ /* 0x020fe200078e00ff */
[----:B------:R-:W-:-:S03]  /*0230*/  UIADD3 UR4, UPT, UPT, UR4, 0x1, URZ ;  /* 0x0000000104047890 */ /* 0x000fc6000fffe0ff */
[----:B0-----:R-:W-:Y:S01]  /*0240*/  IMAD.WIDE.U32 R2, R29, R32, RZ ;  /* 0x000000201d027225 */ /* 0x001fe200078e00ff */
[----:B------:R-:W-:-:S03]  /*0250*/  UISETP.NE.AND UP0, UPT, UR4, 0x1f3, UPT ;  /* 0x000001f30400788c */ /* 0x000fc6000bf05270 */
[----:B------:R-:W-:Y:S01]  /*0260*/  IMAD.WIDE.U32 R96, R24, R40, RZ ;  /* 0x0000002818607225 */ /* 0x000fe200078e00ff */
[----:B------:R-:W-:-:S03]  /*0270*/  IADD3 R89, P0, PT, R99, R2, RZ ;  /* 0x0000000263597210 */ /* 0x000fc60007f1e0ff */
[----:B------:R-:W-:-:S04]  /*0280*/  IMAD.WIDE.U32 R4, R25, R40, RZ ;  /* 0x0000002819047225 */ /* 0x000fc800078e00ff */
[----:B------:R-:W-:-:S04]  /*0290*/  IMAD.WIDE.U32 R94, R20, R48, RZ ;  /* 0x00000030145e7225 */ /* 0x000fc800078e00ff */
[----:B------:R-:W-:-:S04]  /*02a0*/  IMAD.WIDE.U32 R8, R21, R48, RZ ;  /* 0x0000003015087225 */ /* 0x000fc800078e00ff */
[----:B------:R-:W-:Y:S01]  /*02b0*/  IMAD.WIDE.U32 R92, R16, R56, RZ ;  /* 0x00000038105c7225 */ /* 0x000fe200078e00ff */
[----:B------:R-:W-:-:S03]  /*02c0*/  IADD3 R81, P1, PT, R95, R8, RZ ;  /* 0x000000085f517210 */ /* 0x000fc60007f3e0ff */
[----:B------:R-:W-:-:S04]  /*02d0*/  IMAD.WIDE.U32 R10, R17, R56, RZ ;  /* 0x00000038110a7225 */ /* 0x000fc800078e00ff */
[----:B------:R-:W-:Y:S01]  /*02e0*/  IMAD.X R99, RZ, RZ, R3, P0 ;  /* 0x000000ffff637224 */ /* 0x000fe200000e0603 */
[----:B------:R-:W-:Y:S01]  /*02f0*/  IADD3 R85, P0, PT, R97, R4, RZ ;  /* 0x0000000461557210 */ /* 0x000fe20007f1e0ff */
[----:B------:R-:W-:Y:S01]  /*0300*/  IMAD.WIDE.U32 R2, R28, R33, RZ ;  /* 0x000000211c027225 */ /* 0x000fe200078e00ff */
[----:B------:R-:W-:-:S03]  /*0310*/  IADD3 R13, P2, PT, R93, R10, RZ ;  /* 0x0000000a5d0d7210 */ /* 0x000fc60007f5e0ff */
[----:B------:R-:W-:-:S04]  /*0320*/  IMAD.WIDE.U32 R6, R24, R41, RZ ;  /* 0x0000002918067225 */ /* 0x000fc800078e00ff */
[----:B------:R-:W-:Y:S01]  /*0330*/  IMAD.X R87, RZ, RZ, R5, P0 ;  /* 0x000000ffff577224 */ /* 0x000fe200000e0605 */
[----:B------:R-:W-:Y:S01]  /*0340*/  IADD3 R89, P0, PT, R2, R89, RZ ;  /* 0x0000005902597210 */ /* 0x000fe20007f1e0ff */
[----:B------:R-:W-:Y:S01]  /*0350*/  IMAD.X R83, RZ, RZ, R9, P1 ;  /* 0x000000ffff537224 */ /* 0x000fe200008e0609 */
[----:B------:R-:W-:Y:S01]  /*0360*/  IADD3 R2, P1, PT, R6, R85, RZ ;  /* 0x0000005506027210 */ /* 0x000fe20007f3e0ff */
[----:B------:R-:W-:Y:S02]  /*0370*/  IMAD.X R15, RZ, RZ, R11, P2 ;  /* 0x000000ffff0f7224 */ /* 0x000fe400010e060b */
[----:B------:R-:W-:-:S04]  /*0380*/  IMAD.WIDE.U32 R8, R20, R49, RZ ;  /* 0x0000003114087225 */ /* 0x000fc800078e00ff */
[----:B------:R-:W-:-:S04]  /*0390*/  IMAD.WIDE.U32 R10, R16, R57, RZ ;  /* 0x00000039100a7225 */ /* 0x000fc800078e00ff */
[----:B------:R-:W-:Y:S01]  /*03a0*/  IMAD.WIDE.U32 R4, R30, R32, RZ ;  /* 0x000000201e047225 */ /* 0x000fe200078e00ff */
[----:B------:R-:W-:-:S03]  /*03b0*/  IADD3 R13, P2, PT, R10, R13, RZ ;  /* 0x0000000d0a0d7210 */ /* 0x000fc60007f5e0ff */
[----:B------:R-:W-:Y:S01]  /*03c0*/  IMAD.X R91, RZ, RZ, R7, P1 ;  /* 0x000000ffff5b7224 */ /* 0x000fe200008e0607 */
[----:B------:R-:W-:Y:S01]  /*03d0*/  IADD3 R14, P1, PT, R8, R81, RZ ;  /* 0x00000051080e7210 */ /* 0x000fe20007f3e0ff */
[----:B------:R-:W-:Y:S01]  /*03e0*/  IMAD.X R93, RZ, RZ, R3, P0 ;  /* 0x000000ffff5d7224 */ /* 0x000fe200000e0603 */
[----:B------:R-:W-:Y:S01]  /*03f0*/  IADD3 R10, P0, PT, R4, R99, RZ ;  /* 0x00000063040a7210 */ /* 0x000fe20007f1e0ff */
[----:B------:R-:W-:-:S03]  /*0400*/  IMAD.WIDE.U32 R6, R26, R40, RZ ;  /* 0x000000281a067225 */ /* 0x000fc600078e00ff */
[----:B------:R-:W-:Y:S01]  /*0410*/  IADD3 R93, P3, PT, R93, R10, RZ ;  /* 0x0000000a5d5d7210 */ /* 0x000fe20007f7e0ff */
[----:B------:R-:W-:Y:S02]  /*0420*/  IMAD.X R81, RZ, RZ, R9, P1 ;  /* 0x000000ffff517224 */ /* 0x000fe400008e0609 */
[----:B------:R-:W-:-:S04]  /*0430*/  IMAD.WIDE.U32 R8, R22, R48, RZ ;  /* 0x0000003016087225 */ /* 0x000fc800078e00ff */
[----:B------:R-:W-:Y:S01]  /*0440*/  IMAD.X R85, RZ, RZ, R5, P0 ;  /* 0x000000ffff557224 */ /* 0x000fe200000e0605 */
[----:B------:R-:W-:Y:S01]  /*0450*/  IADD3 R6, P0, PT, R6, R87, RZ ;  /* 0x0000005706067210 */ /* 0x000fe20007f1e0ff */
[----:B------:R-:W-:Y:S01]  /*0460*/  IMAD.X R3, RZ, RZ, R11, P2 ;  /* 0x000000ffff037224 */ /* 0x000fe200010e060b */
[----:B------:R-:W-:Y:S01]  /*0470*/  IADD3 R8, P2, PT, R8, R83, RZ ;  /* 0x0000005308087210 */ /* 0x000fe20007f5e0ff */
[----:B------:R-:W-:Y:S01]  /*0480*/  IMAD.WIDE.U32 R4, R18, R56, RZ ;  /* 0x0000003812047225 */ /* 0x000fe200078e00ff */
[----:B------:R-:W-:-:S03]  /*0490*/  IADD3 R91, P1, PT, R91, R6, RZ ;  /* 0x000000065b5b7210 */ /* 0x000fc60007f3e0ff */
[----:B------:R-:W-:Y:S01]  /*04a0*/  IMAD.X R87, RZ, RZ, R7, P0 ;  /* 0x000000ffff577224 */ /* 0x000fe200000e0607 */
[----:B------:R-:W-:Y:S01]  /*04b0*/  IADD3 R10, P0, PT, R4, R15, RZ ;  /* 0x0000000f040a7210 */ /* 0x000fe20007f1e0ff */
[----:B------:R-:W-:-:S04]  /*04c0*/  IMAD.WIDE.U32 R6, R29, R33, RZ ;  /* 0x000000211d067225 */ /* 0x000fc800078e00ff */
[----:B------:R-:W-:Y:S01]  /*04d0*/  IMAD.X R83, RZ, RZ, R9, P2 ;  /* 0x000000ffff537224 */ /* 0x000fe200010e0609 */
[----:B------:R-:W-:Y:S01]  /*04e0*/  IADD3 R81, P2, PT, R81, R8, RZ ;  /* 0x0000000851517210 */ /* 0x000fe20007f5e0ff */
[----:B------:R-:W-:Y:S01]  /*04f0*/  IMAD.WIDE.U32 R8, R25, R41, RZ ;  /* 0x0000002919087225 */ /* 0x000fe200078e00ff */
[----:B------:R-:W-:-:S03]  /*0500*/  IADD3 R93, P5, PT, R6, R93, RZ ;  /* 0x0000005d065d7210 */ /* 0x000fc60007fbe0ff */
[----:B------:R-:W-:Y:S01]  /*0510*/  IMAD.X R15, RZ, RZ, R5, P0 ;  /* 0x000000ffff0f7224 */ /* 0x000fe200000e0605 */
[----:B------:R-:W-:Y:S01]  /*0520*/  IADD3 R3, P0, PT, R3, R10, RZ ;  /* 0x0000000a03037210 */ /* 0x000fe20007f1e0ff */
[----:B------:R-:W-:Y:S01]  /*0530*/  IMAD.WIDE.U32 R10, R27, R40, RZ ;  /* 0x000000281b0a7225 */ /* 0x000fe200078e00ff */
[----:B------:R-:W-:Y:S02]  /*0540*/  IADD3.X R107, PT, PT, R7, RZ, RZ, P5, P3 ;  /* 0x000000ff076b7210 */ /* 0x000fe40002fe64ff */
[----:B------:R-:W-:Y:S01]  /*0550*/  IADD3 R91, P5, PT, R8, R91, RZ ;  /* 0x0000005b085b7210 */ /* 0x000fe20007fbe0ff */
[----:B------:R-:W-:Y:S01]  /*0560*/  IMAD.WIDE.U32 R6, R21, R49, RZ ;  /* 0x0000003115067225 */ /* 0x000fe200078e00ff */
[----:B------:R-:W-:Y:S02]  /*0570*/  IADD3 R12, P3, PT, R10, R87, RZ ;  /* 0x000000570a0c7210 */ /* 0x000fe40007f7e0ff */
[----:B------:R-:W-:Y:S01]  /*0580*/  IADD3.X R95, PT, PT, R9, RZ, RZ, P5, P1 ;  /* 0x000000ff095f7210 */ /* 0x000fe20002fe24ff */
[----:B------:R-:W-:Y:S01]  /*0590*/  IMAD.WIDE.U32 R4, R31, R32, RZ ;  /* 0x000000201f047225 */ /* 0x000fe200078e00ff */
[----:B------:R-:W-:-:S03]  /*05a0*/  IADD3 R81, P1, PT, R6, R81, RZ ;  /* 0x0000005106517210 */ /* 0x000fc60007f3e0ff */
[----:B------:R-:W-:Y:S01]  /*05b0*/  IMAD.WIDE.U32 R8, R23, R48, RZ ;  /* 0x0000003017087225 */ /* 0x000fe200078e00ff */
[----:B------:R-:W-:Y:S02]  /*05c0*/  IADD3.X R109, PT, PT, R7, RZ, RZ, P1, P2 ;  /* 0x000000ff076d7210 */ /* 0x000fe40000fe44ff */
[----:B------:R-:W-:Y:S01]  /*05d0*/  IADD3 R82, P4, PT, R4, R85, RZ ;  /* 0x0000005504527210 */ /* 0x000fe20007f9e0ff */
[----:B------:R-:W-:Y:S01]  /*05e0*/  IMAD.X R101, RZ, RZ, R11, P3 ;  /* 0x000000ffff657224 */ /* 0x000fe200018e060b */
[----:B------:R-:W-:Y:S01]  /*05f0*/  IADD3 R80, P1, PT, R8, R83, RZ ;  /* 0x0000005308507210 */ /* 0x000fe20007f3e0ff */
[----:B------:R-:W-:-:S04]  /*0600*/  IMAD.WIDE.U32 R86, R17, R57, RZ ;  /* 0x0000003911567225 */ /* 0x000fc800078e00ff */
[----:B------:R-:W-:Y:S01]  /*0610*/  IMAD.WIDE.U32 R10, R19, R56, RZ ;  /* 0x00000038130a7225 */ /* 0x000fe200078e00ff */
[----:B------:R-:W-:-:S03]  /*0620*/  IADD3 R4, P3, PT, R86, R3, RZ ;  /* 0x0000000356047210 */ /* 0x000fc60007f7e0ff */
[----:B------:R-:W-:Y:S01]  /*0630*/  IMAD.X R85, RZ, RZ, R5, P4 ;  /* 0x000000ffff557224 */ /* 0x000fe200020e0605 */
[----:B------:R-:W-:Y:S01]  /*0640*/  IADD3 R5, P2, PT, R10, R15, RZ ;  /* 0x0000000f0a057210 */ /* 0x000fe20007f5e0ff */
[----:B------:R-:W-:Y:S01]  /*0650*/  IMAD.X R105, RZ, RZ, R9, P1 ;  /* 0x000000ffff697224 */ /* 0x000fe200008e0609 */
[----:B------:R-:W-:Y:S01]  /*0660*/  IADD3.X R86, PT, PT, R87, RZ, RZ, P3, P0 ;  /* 0x000000ff57567210 */ /* 0x000fe20001fe04ff */
[----:B------:R-:W-:Y:S01]  /*0670*/  IMAD.WIDE.U32 R6, R28, R34, RZ ;  /* 0x000000221c067225 */ /* 0x000fe200078e00ff */
[----:B------:R-:W-:-:S03]  /*0680*/  IADD3 R107, P0, PT, R107, R82, RZ ;  /* 0x000000526b6b7210 */ /* 0x000fc60007f1e0ff */
[----:B------:R-:W-:Y:S01]  /*0690*/  IMAD.WIDE.U32 R8, R24, R42, RZ ;  /* 0x0000002a18087225 */ /* 0x000fe200078e00ff */
[----:B------:R-:W-:-:S03]  /*06a0*/  IADD3 R3, P1, PT, R6, R93, RZ ;  /* 0x0000005d06037210 */ /* 0x000fc60007f3e0ff */
[----:B------:R-:W-:Y:S01]  /*06b0*/  IMAD.X R15, RZ, RZ, R11, P2 ;  /* 0x000000ffff0f7224 */ /* 0x000fe200010e060b */
[----:B------:R-:W-:Y:S01]  /*06c0*/  IADD3 R90, P3, PT, R8, R91, RZ ;  /* 0x0000005b085a7210 */ /* 0x000fe20007f7e0ff */
[----:B------:R-:W-:Y:S01]  /*06d0*/  IMAD.WIDE.U32 R10, R20, R50, RZ ;  /* 0x00000032140a7225 */ /* 0x000fe200078e00ff */
[----:B------:R-:W-:-:S03]  /*06e0*/  IADD3 R95, P2, PT, R95, R12, RZ ;  /* 0x0000000c5f5f7210 */ /* 0x000fc60007f5e0ff */
[----:B------:R-:W-:Y:S01]  /*06f0*/  IMAD.X R84, RZ, RZ, R7, P1 ;  /* 0x000000ffff547224 */ /* 0x000fe200008e0607 */
[----:B------:R-:W-:Y:S01]  /*0700*/  IADD3 R109, P1, PT, R109, R80, RZ ;  /* 0x000000506d6d7210 */ /* 0x000fe20007f3e0ff */
[----:B------:R-:W-:Y:S01]  /*0710*/  IMAD.X R12, RZ, RZ, R9, P3 ;  /* 0x000000ffff0c7224 */ /* 0x000fe200018e0609 */
[----:B------:R-:W-:Y:S01]  /*0720*/  IADD3 R7, P3, PT, R10, R81, RZ ;  /* 0x000000510a077210 */ /* 0x000fe20007f7e0ff */
[----:B------:R-:W-:-:S04]  /*0730*/  IMAD.WIDE.U32 R8, R72, R32, RZ ;  /* 0x0000002048087225 */ /* 0x000fc800078e00ff */
[----:B------:R-:W-:Y:S01]  /*0740*/  IMAD.X R6, RZ, RZ, R11, P3 ;  /* 0x000000ffff067224 */ /* 0x000fe200018e060b */
[----:B------:R-:W-:Y:S01]  /*0750*/  IADD3 R85, P3, PT, R8, R85, RZ ;  /* 0x0000005508557210 */ /* 0x000fe20007f7e0ff */
[----:B------:R-:W-:-:S04]  /*0760*/  IMAD.WIDE.U32 R82, R76, R40, RZ ;  /* 0x000000284c527225 */ /* 0x000fc800078e00ff */
[----:B------:R-:W-:Y:S01]  /*0770*/  IMAD.WIDE.U32 R80, R68, R48, RZ ;  /* 0x0000003044507225 */ /* 0x000fe200078e00ff */
[----:B------:R-:W-:-:S03]  /*0780*/  IADD3 R101, P4, PT, R82, R101, RZ ;  /* 0x0000006552657210 */ /* 0x000fc60007f9e0ff */
        /* <DEDUP_REMOVED lines=9> */
[----:B------:R-:W-:Y:S01]  /*0820*/  IMAD.WIDE.U32 R80, R26, R41, RZ ;  /* 0x000000291a507225 */ /* 0x000fe200078e00ff */
[----:B------:R-:W-:Y:S02]  /*0830*/  IADD3.X R100, PT, PT, R9, RZ, RZ, P4, P0 ;  /* 0x000000ff09647210 */ /* 0x000fe400027e04ff */
[----:B------:R-:W-:Y:S01]  /*0840*/  IADD3 R107, P0, PT, R84, R107, RZ ;  /* 0x0000006b546b7210 */ /* 0x000fe20007f1e0ff */
[----:B------:R-:W-:Y:S01]  /*0850*/  IMAD.WIDE.U32 R82, R22, R49, RZ ;  /* 0x0000003116527225 */ /* 0x000fe200078e00ff */
[----:B------:R-:W-:-:S03]  /*0860*/  IADD3 R95, P4, PT, R80, R95, RZ ;  /* 0x0000005f505f7210 */ /* 0x000fc60007f9e0ff */
[----:B------:R-:W-:Y:S01]  /*0870*/  IMAD.WIDE.U32 R8, R73, R32, RZ ;  /* 0x0000002049087225 */ /* 0x000fe200078e00ff */
[----:B------:R-:W-:Y:S02]  /*0880*/  IADD3.X R88, PT, PT, R81, RZ, RZ, P4, P2 ;  /* 0x000000ff51587210 */ /* 0x000fe400027e44ff */
[----:B------:R-:W-:Y:S01]  /*0890*/  IADD3 R95, P2, PT, R12, R95, RZ ;  /* 0x0000005f0c5f7210 */ /* 0x000fe20007f5e0ff */
[----:B------:R-:W-:Y:S01]  /*08a0*/  IMAD.X R97, RZ, RZ, R11, P5 ;  /* 0x000000ffff617224 */ /* 0x000fe200028e060b */
[----:B------:R-:W-:Y:S01]  /*08b0*/  IADD3 R109, P5, PT, R82, R109, RZ ;  /* 0x0000006d526d7210 */ /* 0x000fe20007fbe0ff */
[----:B------:R-:W-:Y:S01]  /*08c0*/  IMAD.WIDE.U32 R10, R18, R57, RZ ;  /* 0x00000039120a7225 */ /* 0x000fe200078e00ff */
[----:B------:R-:W-:Y:S02]  /*08d0*/  IADD3 R12, P4, PT, R8, R87, RZ ;  /* 0x00000057080c7210 */ /* 0x000fe40007f9e0ff */
[----:B------:R-:W-:Y:S01]  /*08e0*/  IADD3.X R86, PT, PT, R83, RZ, RZ, P5, P1 ;  /* 0x000000ff53567210 */ /* 0x000fe20002fe24ff */
[----:B------:R-:W-:Y:S01]  /*08f0*/  IMAD.WIDE.U32 R80, R77, R40, RZ ;  /* 0x000000284d507225 */ /* 0x000fe200078e00ff */
[----:B------:R-:W-:-:S02]  /*0900*/  IADD3 R93, P5, PT, R10, R5, RZ ;  /* 0x000000050a5d7210 */ /* 0x000fc40007fbe0ff */
[----:B------:R-:W-:Y:S01]  /*0910*/  IADD3 R109, P1, PT, R6, R109, RZ ;  /* 0x0000006d066d7210 */ /* 0x000fe20007f3e0ff */
[----:B------:R-:W-:Y:S01]  /*0920*/  IMAD.WIDE.U32 R82, R29, R34, RZ ;  /* 0x000000221d527225 */ /* 0x000fe200078e00ff */
[----:B------:R-:W-:Y:S02]  /*0930*/  IADD3.X R84, PT, PT, R11, RZ, RZ, P5, P3 ;  /* 0x000000ff0b547210 */ /* 0x000fe40002fe64ff */
[----:B------:R-:W-:Y:S01]  /*0940*/  IADD3 R85, P3, PT, R100, R85, RZ ;  /* 0x0000005564557210 */ /* 0x000fe20007f7e0ff */
[----:B------:R-:W-:Y:S01]  /*0950*/  IMAD.X R125, RZ, RZ, R9, P4 ;  /* 0x000000ffff7d7224 */ /* 0x000fe200020e0609 */
        /* <DEDUP_REMOVED lines=14> */
[----:B------:R-:W-:Y:S01]  /*0a40*/  IMAD.X R95, RZ, RZ, R11, P0 ;  /* 0x000000ffff5f7224 */ /* 0x000fe200000e060b */
[----:B------:R-:W-:Y:S01]  /*0a50*/  IADD3.X R99, PT, PT, R83, RZ, RZ, P4, P1 ;  /* 0x000000ff53637210 */ /* 0x000fe200027e24ff */
[----:B------:R-:W-:Y:S01]  /*0a60*/  IMAD.WIDE.U32 R80, R65, R56, RZ ;  /* 0x0000003841507225 */ /* 0x000fe200078e00ff */
[----:B------:R-:W-:Y:S02]  /*0a70*/  IADD3 R125, P1, PT, R8, R125, RZ ;  /* 0x0000007d087d7210 */ /* 0x000fe40007f3e0ff */
[----:B------:R-:W-:Y:S01]  /*0a80*/  IADD3 R105, P0, PT, R86, R105, RZ ;  /* 0x0000006956697210 */ /* 0x000fe20007f1e0ff */
[----:B------:R-:W-:Y:S01]  /*0a90*/  IMAD.WIDE.U32 R10, R31, R33, RZ ;  /* 0x000000211f0a7225 */ /* 0x000fe200078e00ff */
[----:B------:R-:W-:-:S03]  /*0aa0*/  IADD3 R97, P6, PT, R80, R97, RZ ;  /* 0x0000006150617210 */ /* 0x000fc60007fde0ff */
[----:B------:R-:W-:Y:S01]  /*0ab0*/  IMAD.WIDE.U32 R82, R27, R41, RZ ;  /* 0x000000291b527225 */ /* 0x000fe200078e00ff */
[----:B------:R-:W-:-:S03]  /*0ac0*/  IADD3 R10, P4, PT, R10, R85, RZ ;  /* 0x000000550a0a7210 */ /* 0x000fc60007f9e0ff */
[----:B------:R-:W-:Y:S01]  /*0ad0*/  IMAD.X R115, RZ, RZ, R9, P1 ;  /* 0x000000ffff737224 */ /* 0x000fe200008e0609 */
[----:B------:R-:W-:Y:S01]  /*0ae0*/  IADD3 R117, P1, PT, R82, R101, RZ ;  /* 0x0000006552757210 */ /* 0x000fe20007f3e0ff */
[----:B------:R-:W-:Y:S01]  /*0af0*/  IMAD.WIDE.U32 R84, R28, R35, RZ ;  /* 0x000000231c547225 */ /* 0x000fe200078e00ff */
[----:B------:R-:W-:Y:S02]  /*0b00*/  IADD3.X R111, PT, PT, R11, RZ, RZ, P4, P3 ;  /* 0x000000ff0b6f7210 */ /* 0x000fe400027e64ff */
[----:B------:R-:W-:Y:S01]  /*0b10*/  IADD3.X R82, PT, PT, R83, RZ, RZ, P1, P5 ;  /* 0x000000ff53527210 */ /* 0x000fe20000fea4ff */
[----:B------:R-:W-:Y:S01]  /*0b20*/  IMAD.WIDE.U32 R8, R24, R43, RZ ;  /* 0x0000002b18087225 */ /* 0x000fe200078e00ff */
[----:B------:R-:W-:-:S03]  /*0b30*/  IADD3 R87, P4, PT, R87, R10, RZ ;  /* 0x0000000a57577210 */ /* 0x000fc60007f9e0ff */
[----:B------:R-:W-:Y:S01]  /*0b40*/  IMAD.X R113, RZ, RZ, R81, P6 ;  /* 0x000000ffff717224 */ /* 0x000fe200030e0651 */
[----:B------:R-:W-:Y:S01]  /*0b50*/  IADD3 R81, P1, PT, R84, R107, RZ ;  /* 0x0000006b54517210 */ /* 0x000fe20007f3e0ff */
[----:B------:R-:W-:Y:S01]  /*0b60*/  IMAD.WIDE.U32 R100, R78, R40, RZ ;  /* 0x000000284e647225 */ /* 0x000fe200078e00ff */
[----:B------:R-:W-:-:S03]  /*0b70*/  IADD3 R83, P5, PT, R8, R5, RZ ;  /* 0x0000000508537210 */ /* 0x000fc60007fbe0ff */
[----:B------:R-:W-:Y:S01]  /*0b80*/  IMAD.WIDE.U32 R10, R23, R49, RZ ;  /* 0x00000031170a7225 */ /* 0x000fe200078e00ff */
[----:B------:R-:W-:-:S03]  /*0b90*/  IADD3 R123, P3, PT, R100, R123, RZ ;  /* 0x0000007b647b7210 */ /* 0x000fc60007f7e0ff */
[----:B------:R-:W-:Y:S02]  /*0ba0*/  IMAD.X R5, RZ, RZ, R85, P1 ;  /* 0x000000ffff057224 */ /* 0x000fe400008e0655 */
[----:B------:R-:W-:-:S04]  /*0bb0*/  IMAD.WIDE.U32 R84, R70, R48, RZ ;  /* 0x0000003046547225 */ /* 0x000fc800078e00ff */
[----:B------:R-:W-:Y:S01]  /*0bc0*/  IMAD.X R80, RZ, RZ, R9, P5 ;  /* 0x000000ffff507224 */ /* 0x000fe200028e0609 */
[----:B------:R-:W-:Y:S01]  /*0bd0*/  IADD3 R86, P5, PT, R10, R105, RZ ;  /* 0x000000690a567210 */ /* 0x000fe20007fbe0ff */
[----:B------:R-:W-:Y:S01]  /*0be0*/  IMAD.X R107, RZ, RZ, R101, P3 ;  /* 0x000000ffff6b7224 */ /* 0x000fe200018e0665 */
[----:B------:R-:W-:Y:S01]  /*0bf0*/  IADD3 R95, P3, PT, R84, R95, RZ ;  /* 0x0000005f545f7210 */ /* 0x000fe20007f7e0ff */
[----:B------:R-:W-:Y:S01]  /*0c00*/  IMAD.WIDE.U32 R8, R20, R51, RZ ;  /* 0x0000003314087225 */ /* 0x000fe200078e00ff */
[----:B------:R-:W-:Y:S02]  /*0c10*/  IADD3 R101, P1, PT, R6, R117, RZ ;  /* 0x0000007506657210 */ /* 0x000fe40007f3e0ff */
[----:B------:R-:W-:Y:S01]  /*0c20*/  IADD3.X R6, PT, PT, R11, RZ, RZ, P5, P0 ;  /* 0x000000ff0b067210 */ /* 0x000fe20002fe04ff */
[----:B------:R-:W-:Y:S01]  /*0c30*/  IMAD.WIDE.U32 R10, R19, R57, RZ ;  /* 0x00000039130a7225 */ /* 0x000fe200078e00ff */
[----:B------:R-:W-:-:S03]  /*0c40*/  IADD3 R8, P0, PT, R8, R109, RZ ;  /* 0x0000006d08087210 */ /* 0x000fc60007f1e0ff */
[----:B------:R-:W-:Y:S01]  /*0c50*/  IMAD.X R105, RZ, RZ, R85, P3 ;  /* 0x000000ffff697224 */ /* 0x000fe200018e0655 */
[----:B------:R-:W-:Y:S01]  /*0c60*/  IADD3 R15, P5, PT, R10, R15, RZ ;  /* 0x0000000f0a0f7210 */ /* 0x000fe20007fbe0ff */
[----:B------:R-:W-:Y:S01]  /*0c70*/  IMAD.WIDE.U32 R84, R66, R56, RZ ;  /* 0x0000003842547225 */ /* 0x000fe200078e00ff */
[----:B------:R-:W-:Y:S02]  /*0c80*/  IADD3 R99, P3, PT, R99, R86, RZ ;  /* 0x0000005663637210 */ /* 0x000fe40007f7e0ff */
[----:B------:R-:W-:Y:S01]  /*0c90*/  IADD3.X R88, PT, PT, R11, RZ, RZ, P5, P2 ;  /* 0x000000ff0b587210 */ /* 0x000fe20002fe44ff */
[----:B------:R-:W-:Y:S01]  /*0ca0*/  IMAD.X R9, RZ, RZ, R9, P0 ;  /* 0x000000ffff097224 */ /* 0x000fe200000e0609 */
        /* <DEDUP_REMOVED lines=11> */
[----:B------:R-:W-:-:S03]  /*0d60*/  IADD3 R101, P4, PT, R84, R101, RZ ;  /* 0x0000006554657210 */ /* 0x000fc60007f9e0ff */
[----:B------:R-:W-:-:S04]  /*0d70*/  IMAD.WIDE.U32 R10, R71, R48, RZ ;  /* 0x00000030470a7225 */ /* 0x000fc800078e00ff */
[----:B------:R-:W-:Y:S01]  /*0d80*/  IMAD.X R108, RZ, RZ, R109, P0 ;  /* 0x000000ffff6c7224 */ /* 0x000fe200000e066d */
[----:B------:R-:W-:Y:S01]  /*0d90*/  IADD3.X R109, PT, PT, R85, RZ, RZ, P4, P1 ;  /* 0x000000ff556d7210 */ /* 0x000fe200027e24ff */
[----:B------:R-:W-:Y:S01]  /*0da0*/  IMAD.WIDE.U32 R84, R22, R50, RZ ;  /* 0x0000003216547225 */ /* 0x000fe200078e00ff */
[----:B------:R-:W-:Y:S02]  /*0db0*/  IADD3 R107, P1, PT, R86, R107, RZ ;  /* 0x0000006b566b7210 */ /* 0x000fe40007f3e0ff */
[----:B------:R-:W-:Y:S02]  /*0dc0*/  IADD3 R86, P4, PT, R10, R105, RZ ;  /* 0x000000690a567210 */ /* 0x000fe40007f9e0ff */
[----:B------:R-:W-:Y:S01]  /*0dd0*/  IADD3 R103, P0, PT, R82, R103, RZ ;  /* 0x0000006752677210 */ /* 0x000fe20007f1e0ff */
[----:B------:R-:W-:Y:S01]  /*0de0*/  IMAD.X R6, RZ, RZ, R87, P1 ;  /* 0x000000ffff067224 */ /* 0x000fe200008e0657 */
[----:B------:R-:W-:Y:S01]  /*0df0*/  IADD3 R82, P1, PT, R84, R99, RZ ;  /* 0x0000006354527210 */ /* 0x000fe20007f3e0ff */
[----:B------:R-:W-:Y:S01]  /*0e00*/  IMAD.X R105, RZ, RZ, R11, P4 ;  /* 0x000000ffff697224 */ /* 0x000fe200020e060b */
[----:B------:R-:W-:Y:S01]  /*0e10*/  IADD3 R97, P4, PT, R88, R97, RZ ;  /* 0x0000006158617210 */ /* 0x000fe20007f9e0ff */
[----:B------:R-:W-:Y:S01]  /*0e20*/  IMAD.WIDE.U32 R10, R72, R33, RZ ;  /* 0x00000021480a7225 */ /* 0x000fe200078e00ff */
[----:B------:R-:W-:-:S02]  /*0e30*/  IADD3.X R99, PT, PT, R85, RZ, RZ, P1, P3 ;  /* 0x000000ff55637210 */ /* 0x000fc40000fe64ff */
[----:B------:R-:W-:Y:S01]  /*0e40*/  IADD3 R5, P3, PT, R5, R12, RZ ;  /* 0x0000000c05057210 */ /* 0x000fe20007f7e0ff */
[----:B------:R-:W-:Y:S01]  /*0e50*/  IMAD.WIDE.U32 R84, R76, R41, RZ ;  /* 0x000000294c547225 */ /* 0x000fe200078e00ff */
[----:B------:R-:W-:-:S04]  /*0e60*/  IADD3 R104, P1, PT, R10, R111, RZ ;  /* 0x0000006f0a687210 */ /* 0x000fc80007f3e0ff */
[----:B------:R-:W-:Y:S01]  /*0e70*/  IADD3.X R12, PT, PT, R11, RZ, RZ, P1, P5 ;  /* 0x000000ff0b0c7210 */ /* 0x000fe20000fea4ff */
[----:B------:R-:W-:Y:S01]  /*0e80*/  IMAD.WIDE.U32 R10, R68, R49, RZ ;  /* 0x00000031440a7225 */ /* 0x000fe200078e00ff */
[----:B------:R-:W-:Y:S02]  /*0e90*/  IADD3 R102, P5, PT, R84, R103, RZ ;  /* 0x0000006754667210 */ /* 0x000fe40007fbe0ff */
[----:B------:R-:W-:Y:S02]  /*0ea0*/  IADD3 R87, P1, PT, R80, R101, RZ ;  /* 0x0000006550577210 */ /* 0x000fe40007f3e0ff */
[----:B------:R-:W-:Y:S01]  /*0eb0*/  IADD3.X R80, PT, PT, R85, RZ, RZ, P5, P0 ;  /* 0x000000ff55507210 */ /* 0x000fe20002fe04ff */
[----:B------:R-:W-:Y:S01]  /*0ec0*/  IMAD.WIDE.U32 R84, R64, R57, RZ ;  /* 0x0000003940547225 */ /* 0x000fe200078e00ff */
[----:B------:R-:W-:Y:S02]  /*0ed0*/  IADD3 R88, P5, PT, R10, R91, RZ ;  /* 0x0000005b0a587210 */ /* 0x000fe40007fbe0ff */
[----:B------:R-:W-:-:S02]  /*0ee0*/  IADD3 R9, P0, PT, R9, R82, RZ ;  /* 0x0000005209097210 */ /* 0x000fc40007f1e0ff */
        /* <DEDUP_REMOVED lines=22> */
[----:B------:R-:W-:Y:S02]  /*1050*/  IADD3.X R113, PT, PT, R11, RZ, RZ, P5, P4 ;  /* 0x000000ff0b717210 */ /* 0x000fe40002fe84ff */
[----:B------:R-:W-:Y:S01]  /*1060*/  IADD3 R123, P2, PT, R80, R123, RZ ;  /* 0x0000007b507b7210 */ /* 0x000fe20007f5e0ff */
[----:B------:R-:W-:Y:S01]  /*1070*/  IMAD.WIDE.U32 R10, R23, R50, RZ ;  /* 0x00000032170a7225 */ /* 0x000fe200078e00ff */
[----:B------:R-:W-:-:S02]  /*1080*/  IADD3 R95, P0, PT, R82, R95, RZ ;  /* 0x0000005f525f7210 */ /* 0x000fc40007f1e0ff */
[----:B------:R-:W-:Y:S02]  /*1090*/  IADD3 R82, P4, PT, R84, R5, RZ ;  /* 0x0000000554527210 */ /* 0x000fe40007f9e0ff */
[----:B------:R-:W-:-:S03]  /*10a0*/  IADD3 R80, P5, PT, R10, R99, RZ ;  /* 0x000000630a507210 */ /* 0x000fc60007fbe0ff */
[----:B------:R-:W-:Y:S01]  /*10b0*/  IMAD.X R99, RZ, RZ, R85, P4 ;  /* 0x000000ffff637224 */ /* 0x000fe200020e0655 */
[----:B------:R-:W-:Y:S01]  /*10c0*/  IADD3.X R109, PT, PT, R11, RZ, RZ, P5, P3 ;  /* 0x000000ff0b6d7210 */ /* 0x000fe20002fe64ff */
[----:B------:R-:W-:Y:S01]  /*10d0*/  IMAD.WIDE.U32 R10, R20, R52, RZ ;  /* 0x00000034140a7225 */ /* 0x000fe200078e00ff */
[----:B------:R-:W-:-:S03]  /*10e0*/  IADD3 R97, P4, PT, R97, R100, RZ ;  /* 0x0000006461617210 */ /* 0x000fc60007f9e0ff */
[----:B------:R-:W-:Y:S01]  /*10f0*/  IMAD.WIDE.U32 R84, R24, R44, RZ ;  /* 0x0000002c18547225 */ /* 0x000fe200078e00ff */
[----:B------:R-:W-:Y:S02]  /*1100*/  IADD3 R9, P5, PT, R10, R9, RZ ;  /* 0x000000090a097210 */ /* 0x000fe40007fbe0ff */
[----:B------:R-:W-:-:S03]  /*1110*/  IADD3 R87, P3, PT, R84, R87, RZ ;  /* 0x0000005754577210 */ /* 0x000fc60007f7e0ff */
[----:B------:R-:W-:Y:S02]  /*1120*/  IMAD.X R117, RZ, RZ, R11, P5 ;  /* 0x000000ffff757224 */ /* 0x000fe400028e060b */
[----:B------:R-:W-:-:S04]  /*1130*/  IMAD.WIDE.U32 R10, R73, R33, RZ ;  /* 0x00000021490a7225 */ /* 0x000fc800078e00ff */
[----:B------:R-:W-:Y:S01]  /*1140*/  IMAD.X R5, RZ, RZ, R85, P3 ;  /* 0x000000ffff057224 */ /* 0x000fe200018e0655 */
[----:B------:R-:W-:Y:S02]  /*1150*/  IADD3 R100, P5, PT, R10, R125, RZ ;  /* 0x0000007d0a647210 */ /* 0x000fe40007fbe0ff */
[----:B------:R-:W-:Y:S02]  /*1160*/  IADD3 R101, P3, PT, R101, R12, RZ ;  /* 0x0000000c65657210 */ /* 0x000fe40007f7e0ff */
[----:B------:R-:W-:Y:S01]  /*1170*/  IADD3.X R12, PT, PT, R11, RZ, RZ, P5, P1 ;  /* 0x000000ff0b0c7210 */ /* 0x000fe20002fe24ff */
[----:B------:R-:W-:Y:S01]  /*1180*/  IMAD.WIDE.U32 R10, R77, R41, RZ ;  /* 0x000000294d0a7225 */ /* 0x000fe200078e00ff */
[----:B------:R-:W-:Y:S02]  /*1190*/  IADD3 R103, P1, PT, R103, R88, RZ ;  /* 0x0000005867677210 */ /* 0x000fe40007f3e0ff */
[----:B------:R-:W-:-:S04]  /*11a0*/  IADD3 R84, P5, PT, R10, R123, RZ ;  /* 0x0000007b0a547210 */ /* 0x000fc80007fbe0ff */
        /* <DEDUP_REMOVED lines=11> */
[----:B------:R-:W-:Y:S01]  /*1260*/  IADD3 R104, P5, PT, R10, R103, RZ ;  /* 0x000000670a687210 */ /* 0x000fe20007fbe0ff */
[----:B------:R-:W-:-:S03]  /*1270*/  IMAD.WIDE.U32 R102, R65, R57, RZ ;  /* 0x0000003941667225 */ /* 0x000fc600078e00ff */
[----:B------:R-:W-:Y:S01]  /*1280*/  IADD3.X R95, PT, PT, R11, RZ, RZ, P5, P1 ;  /* 0x000000ff0b5f7210 */ /* 0x000fe20002fe24ff */
[----:B------:R-:W-:Y:S01]  /*1290*/  IMAD.WIDE.U32 R10, R22, R51, RZ ;  /* 0x00000033160a7225 */ /* 0x000fe200078e00ff */
[----:B------:R-:W-:Y:S02]  /*12a0*/  IADD3 R109, P1, PT, R109, R88, RZ ;  /* 0x000000586d6d7210 */ /* 0x000fe40007f3e0ff */
[----:B------:R-:W-:Y:S02]  /*12b0*/  IADD3 R88, P6, PT, R102, R97, RZ ;  /* 0x0000006166587210 */ /* 0x000fe40007fde0ff */
[----:B------:R-:W-:Y:S02]  /*12c0*/  IADD3 R102, P5, PT, R10, R111, RZ ;  /* 0x0000006f0a667210 */ /* 0x000fe40007fbe0ff */
[----:B------:R-:W-:Y:S02]  /*12d0*/  IADD3.X R97, PT, PT, R103, RZ, RZ, P6, P4 ;  /* 0x000000ff67617210 */ /* 0x000fe400037e84ff */
[----:B------:R-:W-:Y:S01]  /*12e0*/  IADD3.X R111, PT, PT, R11, RZ, RZ, P5, P2 ;  /* 0x000000ff0b6f7210 */ /* 0x000fe20002fe44ff */
[----:B------:R-:W-:Y:S01]  /*12f0*/  IMAD.WIDE.U32 R10, R72, R34, RZ ;  /* 0x00000022480a7225 */ /* 0x000fe200078e00ff */
[----:B------:R-:W-:-:S02]  /*1300*/  IADD3 R103, P2, PT, R12, R115, RZ ;  /* 0x000000730c677210 */ /* 0x000fc40007f5e0ff */
[----:B------:R-:W-:Y:S01]  /*1310*/  IADD3 R117, P6, PT, R117, R102, RZ ;  /* 0x0000006675757210 */ /* 0x000fe20007fde0ff */
[----:B------:R-:W-:Y:S01]  /*1320*/  IMAD.WIDE.U32 R114, R24, R45, RZ ;  /* 0x0000002d18727225 */ /* 0x000fe200078e00ff */
        /* <DEDUP_REMOVED lines=24> */
[----:B------:R-:W-:-:S03]  /*14b0*/  IMAD.WIDE.U32 R10, R25, R44, RZ ;  /* 0x0000002c190a7225 */ /* 0x000fc600078e00ff */
[----:B------:R-:W-:-:S04]  /*14c0*/  IADD3 R5, P0, PT, R10, R5, RZ ;  /* 0x000000050a057210 */ /* 0x000fc80007f1e0ff */
[----:B------:R-:W-:Y:S01]  /*14d0*/  IADD3.X R104, PT, PT, R11, RZ, RZ, P0, P1 ;  /* 0x000000ff0b687210 */ /* 0x000fe200007e24ff */
[----:B------:R-:W-:Y:S01]  /*14e0*/  IMAD.WIDE.U32 R10, R21, R52, RZ ;  /* 0x00000034150a7225 */ /* 0x000fe200078e00ff */
[----:B------:R-:W-:Y:S02]  /*14f0*/  IADD3 R100, P1, PT, R106, R85, RZ ;  /* 0x000000556a647210 */ /* 0x000fe40007f3e0ff */
[----:B------:R-:W-:Y:S01]  /*1500*/  IADD3 R95, P0, PT, R95, R84, RZ ;  /* 0x000000545f5f7210 */ /* 0x000fe20007f1e0ff */
[----:B------:R-:W-:Y:S01]  /*1510*/  IMAD.WIDE.U32 R84, R31, R35, RZ ;  /* 0x000000231f547225 */ /* 0x000fe200078e00ff */
[----:B------:R-:W-:Y:S02]  /*1520*/  IADD3.X R106, PT, PT, R107, RZ, RZ, P1, P4 ;  /* 0x000000ff6b6a7210 */ /* 0x000fe40000fe84ff */
[----:B------:R-:W-:Y:S02]  /*1530*/  IADD3 R117, P1, PT, R10, R117, RZ ;  /* 0x000000750a757210 */ /* 0x000fe40007f3e0ff */
[----:B------:R-:W-:Y:S01]  /*1540*/  IADD3 R107, P3, PT, R12, R103, RZ ;  /* 0x000000670c6b7210 */ /* 0x000fe20007f7e0ff */
[----:B------:R-:W-:Y:S01]  /*1550*/  IMAD.WIDE.U32 R102, R28, R37, RZ ;  /* 0x000000251c667225 */ /* 0x000fe200078e00ff */
[----:B------:R-:W-:-:S02]  /*1560*/  IADD3.X R11, PT, PT, R11, RZ, RZ, P1, P6 ;  /* 0x000000ff0b0b7210 */ /* 0x000fc40000fec4ff */
[----:B------:R-:W-:Y:S02]  /*1570*/  IADD3 R101, P1, PT, R84, R101, RZ ;  /* 0x0000006554657210 */ /* 0x000fe40007f3e0ff */
[----:B------:R-:W-:Y:S02]  /*1580*/  IADD3 R113, P4, PT, R113, R110, RZ ;  /* 0x0000006e71717210 */ /* 0x000fe40007f9e0ff */
[----:B------:R-:W-:Y:S01]  /*1590*/  IADD3.X R12, PT, PT, R85, RZ, RZ, P1, P2 ;  /* 0x000000ff550c7210 */ /* 0x000fe20000fe44ff */
[----:B------:R-:W-:Y:S01]  /*15a0*/  IMAD.WIDE.U32 R84, R27, R43, RZ ;  /* 0x0000002b1b547225 */ /* 0x000fe200078e00ff */
[----:B------:R-:W-:Y:S02]  /*15b0*/  IADD3 R80, P1, PT, R102, R99, RZ ;  /* 0x0000006366507210 */ /* 0x000fe40007f3e0ff */
[----:B------:R-:W-:-:S03]  /*15c0*/  IADD3 R123, P2, PT, R123, R100, RZ ;  /* 0x000000647b7b7210 */ /* 0x000fc60007f5e0ff */
[----:B------:R-:W-:Y:S01]  /*15d0*/  IMAD.X R102, RZ, RZ, R103, P1 ;  /* 0x000000ffff667224 */ /* 0x000fe200008e0667 */
        /* <DEDUP_REMOVED lines=9> */
[----:B------:R-:W-:Y:S01]  /*1670*/  IADD3 R10, P5, PT, R110, R117, RZ ;  /* 0x000000756e0a7210 */ /* 0x000fe20007fbe0ff */
[----:B------:R-:W-:-:S04]  /*1680*/  IMAD.WIDE.U32 R116, R77, R42, RZ ;  /* 0x0000002a4d747225 */ /* 0x000fc800078e00ff */
[----:B------:R-:W-:Y:S01]  /*1690*/  IMAD.X R114, RZ, RZ, R115, P0 ;  /* 0x000000ffff727224 */ /* 0x000fe200000e0673 */
[----:B------:R-:W-:Y:S01]  /*16a0*/  IADD3 R101, P0, PT, R86, R101, RZ ;  /* 0x0000006556657210 */ /* 0x000fe20007f1e0ff */
[----:B------:R-:W-:Y:S01]  /*16b0*/  IMAD.X R110, RZ, RZ, R111, P5 ;  /* 0x000000ffff6e7224 */ /* 0x000fe200028e066f */
        /* <DEDUP_REMOVED lines=8> */
[----:B------:R-:W-:-:S04]  /*1740*/  IADD3 R6, P5, PT, R112, R123, RZ ;  /* 0x0000007b70067210 */ /* 0x000fc80007fbe0ff */
[----:B------:R-:W-:Y:S02]  /*1750*/  IADD3.X R112, PT, PT, R113, RZ, RZ, P5, P2 ;  /* 0x000000ff71707210 */ /* 0x000fe40002fe44ff */
[----:B------:R-:W-:Y:S01]  /*1760*/  IADD3 R104, P5, PT, R84, R109, RZ ;  /* 0x0000006d54687210 */ /* 0x000fe20007fbe0ff */
[----:B------:R-:W-:Y:S01]  /*1770*/  IMAD.WIDE.U32 R108, R30, R36, RZ ;  /* 0x000000241e6c7225 */ /* 0x000fe200078e00ff */
[----:B------:R-:W-:Y:S02]  /*1780*/  IADD3 R117, P2, PT, R106, R105, RZ ;  /* 0x000000696a757210 */ /* 0x000fe40007f5e0ff */
[----:B------:R-:W-:Y:S02]  /*1790*/  IADD3.X R84, PT, PT, R85, RZ, RZ, P5, P1 ;  /* 0x000000ff55547210 */ /* 0x000fe40002fe24ff */
[----:B------:R-:W-:Y:S02]  /*17a0*/  IADD3 R85, P5, PT, R108, R101, RZ ;  /* 0x000000656c557210 */ /* 0x000fe40007fbe0ff */
[----:B------:R-:W-:Y:S01]  /*17b0*/  IADD3 R11, P1, PT, R11, R100, RZ ;  /* 0x000000640b0b7210 */ /* 0x000fe20007f3e0ff */
[----:B------:R-:W-:Y:S01]  /*17c0*/  IMAD.WIDE.U32 R100, R79, R41, RZ ;  /* 0x000000294f647225 */ /* 0x000fe200078e00ff */
[----:B------:R-:W-:-:S02]  /*17d0*/  IADD3.X R108, PT, PT, R109, RZ, RZ, P5, P0 ;  /* 0x000000ff6d6c7210 */ /* 0x000fc40002fe04ff */
        /* <DEDUP_REMOVED lines=12> */
[----:B------:R-:W-:-:S03]  /*18a0*/  IADD3 R107, P2, PT, R107, R104, RZ ;  /* 0x000000686b6b7210 */ /* 0x000fc60007f5e0ff */
[----:B------:R-:W-:Y:S01]  /*18b0*/  IMAD.WIDE.U32 R104, R72, R35, RZ ;  /* 0x0000002348687225 */ /* 0x000fe200078e00ff */
[----:B------:R-:W-:-:S04]  /*18c0*/  IADD3 R11, P5, PT, R100, R11, RZ ;  /* 0x0000000b640b7210 */ /* 0x000fc80007fbe0ff */
[----:B------:R-:W-:Y:S01]  /*18d0*/  IADD3.X R106, PT, PT, R101, RZ, RZ, P5, P1 ;  /* 0x000000ff656a7210 */ /* 0x000fe20002fe24ff */
[----:B------:R-:W-:Y:S01]  /*18e0*/  IMAD.WIDE.U32 R100, R68, R51, RZ ;  /* 0x0000003344647225 */ /* 0x000fe200078e00ff */
[----:B------:R-:W-:Y:S02]  /*18f0*/  IADD3 R85, P1, PT, R102, R85, RZ ;  /* 0x0000005566557210 */ /* 0x000fe40007f3e0ff */
[----:B------:R-:W-:Y:S01]  /*1900*/  IADD3 R115, P5, PT, R104, R115, RZ ;  /* 0x0000007368737210 */ /* 0x000fe20007fbe0ff */
[----:B------:R-:W-:-:S03]  /*1910*/  IMAD.WIDE.U32 R102, R76, R43, RZ ;  /* 0x0000002b4c667225 */ /* 0x000fc600078e00ff */
[----:B------:R-:W-:Y:S02]  /*1920*/  IADD3.X R104, PT, PT, R105, RZ, RZ, P5, P0 ;  /* 0x000000ff69687210 */ /* 0x000fe40002fe04ff */
[----:B------:R-:W-:Y:S02]  /*1930*/  IADD3 R99, P5, PT, R102, R99, RZ ;  /* 0x0000006366637210 */ /* 0x000fe40007fbe0ff */
[----:B------:R-:W-:Y:S02]  /*1940*/  IADD3 R119, P0, PT, R116, R119, RZ ;  /* 0x0000007774777210 */ /* 0x000fe40007f1e0ff */
[----:B------:R-:W-:Y:S02]  /*1950*/  IADD3.X R102, PT, PT, R103, RZ, RZ, P5, P3 ;  /* 0x000000ff67667210 */ /* 0x000fe40002fe64ff */
[----:B------:R-:W-:Y:S02]  /*1960*/  IADD3 R105, P5, PT, R100, R109, RZ ;  /* 0x0000006d64697210 */ /* 0x000fe40007fbe0ff */
[----:B------:R-:W-:-:S02]  /*1970*/  IADD3 R95, P3, PT, R114, R95, RZ ;  /* 0x0000005f725f7210 */ /* 0x000fc40007f7e0ff */
        /* <DEDUP_REMOVED lines=12> */
[----:B------:R-:W-:-:S02]  /*1a40*/  IADD3 R115, P1, PT, R108, R115, RZ ;  /* 0x000000736c737210 */ /* 0x000fc40007f3e0ff */
[----:B------:R-:W-:Y:S01]  /*1a50*/  IADD3.X R113, PT, PT, R101, RZ, RZ, P5, P0 ;  /* 0x000000ff65717210 */ /* 0x000fe20002fe04ff */
[----:B------:R-:W-:Y:S01]  /*1a60*/  IMAD.WIDE.U32 R100, R70, R50, RZ ;  /* 0x0000003246647225 */ /* 0x000fe200078e00ff */
[----:B------:R-:W-:Y:S02]  /*1a70*/  IADD3 R95, P5, PT, R110, R95, RZ ;  /* 0x0000005f6e5f7210 */ /* 0x000fe40007fbe0ff */
[----:B------:R-:W-:Y:S02]  /*1a80*/  IADD3 R99, P0, PT, R86, R99, RZ ;  /* 0x0000006356637210 */ /* 0x000fe40007f1e0ff */
[----:B------:R-:W-:Y:S02]  /*1a90*/  IADD3.X R110, PT, PT, R111, RZ, RZ, P5, P3 ;  /* 0x000000ff6f6e7210 */ /* 0x000fe40002fe64ff */
[----:B------:R-:W-:Y:S02]  /*1aa0*/  IADD3 R86, P5, PT, R100, R117, RZ ;  /* 0x0000007564567210 */ /* 0x000fe40007fbe0ff */
[----:B------:R-:W-:-:S02]  /*1ab0*/  IADD3 R105, P3, PT, R106, R105, RZ ;  /* 0x000000696a697210 */ /* 0x000fc40007f7e0ff */
        /* <DEDUP_REMOVED lines=16> */
[----:B------:R-:W-:-:S03]  /*1bc0*/  IADD3 R86, P5, PT, R100, R95, RZ ;  /* 0x0000005f64567210 */ /* 0x000fc60007fbe0ff */
[----:B------:R-:W-:Y:S01]  /*1bd0*/  IMAD.X R108, RZ, RZ, R119, P0 ;  /* 0x000000ffff6c7224 */ /* 0x000fe200000e0677 */
[----:B------:R-:W-:Y:S01]  /*1be0*/  IADD3 R119, P0, PT, R107, R84, RZ ;  /* 0x000000546b777210 */ /* 0x000fe20007f1e0ff */
[----:B------:R-:W-:Y:S02]  /*1bf0*/  IMAD.X R95, RZ, RZ, R101, P5 ;  /* 0x000000ffff5f7224 */ /* 0x000fe400028e0665 */
[----:B------:R-:W-:-:S03]  /*1c00*/  IMAD.WIDE.U32 R100, R23, R52, RZ ;  /* 0x0000003417647225 */ /* 0x000fc600078e00ff */
        /* <DEDUP_REMOVED lines=20> */
[----:B------:R-:W-:-:S05]  /*1d50*/  IADD3 R11, P5, PT, R100, R11, RZ ;  /* 0x0000000b640b7210 */ /* 0x000fca0007fbe0ff */
        /* <DEDUP_REMOVED lines=10> */
[----:B------:R-:W-:-:S03]  /*1e00*/  IMAD.WIDE.U32 R102, R79, R42, RZ ;  /* 0x0000002a4f667225 */ /* 0x000fc600078e00ff */
[----:B------:R-:W-:-:S04]  /*1e10*/  IADD3 R12, P5, PT, R102, R12, RZ ;  /* 0x0000000c660c7210 */ /* 0x000fc80007fbe0ff */
[----:B------:R-:W-:Y:S02]  /*1e20*/  IADD3.X R102, PT, PT, R103, RZ, RZ, P5, P4 ;  /* 0x000000ff67667210 */ /* 0x000fe40002fe84ff */
        /* <DEDUP_REMOVED lines=112> */
[----:B------:R-:W-:Y:S01]  /*2530*/  IADD3.X R20, PT, PT, R107, RZ, RZ, P5, P3 ;  /* 0x000000ff6b147210 */ /* 0x000fe20002fe64ff */
[----:B------:R-:W-:-:S03]  /*2540*/  IMAD.WIDE.U32 R106, R67, R56, RZ ;  /* 0x00000038436a7225 */ /* 0x000fc600078e00ff */
[----:B------:R-:W-:Y:S01]  /*2550*/  IADD3 R24, P3, PT, R106, R121, RZ ;  /* 0x000000796a187210 */ /* 0x000fe20007f7e0ff */
[----:B------:R-:W-:-:S04]  /*2560*/  IMAD.WIDE.U32 R120, R74, R36, RZ ;  /* 0x000000244a787225 */ /* 0x000fc800078e00ff */
[----:B------:R-:W-:Y:S01]  /*2570*/  IMAD.X R28, RZ, RZ, R107, P3 ;  /* 0x000000ffff1c7224 */ /* 0x000fe200018e066b */
[----:B------:R-:W-:Y:S01]  /*2580*/  IADD3 R97, P3, PT, R97, R24, RZ ;  /* 0x0000001861617210 */ /* 0x000fe20007f7e0ff */
[----:B------:R-:W-:-:S03]  /*2590*/  IMAD.WIDE.U32 R106, R66, R57, RZ ;  /* 0x00000039426a7225 */ /* 0x000fc600078e00ff */
[----:B------:R-:W-:-:S04]  /*25a0*/  IADD3 R24, P5, PT, R106, R97, RZ ;  /* 0x000000616a187210 */ /* 0x000fc80007fbe0ff */
        /* <DEDUP_REMOVED lines=10> */
[----:B------:R-:W-:-:S02]  /*2650*/  IADD3 R95, P0, PT, R120, R95, RZ ;  /* 0x0000005f785f7210 */ /* 0x000fc40007f1e0ff */
[----:B------:R-:W-:Y:S02]  /*2660*/  IADD3 R25, P6, PT, R122, R25, RZ ;  /* 0x000000197a197210 */ /* 0x000fe40007fde0ff */
[----:B------:R-:W-:Y:S01]  /*2670*/  IADD3.X R97, PT, PT, R121, RZ, RZ, P0, P2 ;  /* 0x000000ff79617210 */ /* 0x000fe200007e44ff */
[----:B------:R-:W-:Y:S01]  /*2680*/  IMAD.WIDE.U32 R120, R78, R44, RZ ;  /* 0x0000002c4e787225 */ /* 0x000fe200078e00ff */
[----:B------:R-:W-:Y:S02]  /*2690*/  IADD3 R112, P0, PT, R103, R112, RZ ;  /* 0x0000007067707210 */ /* 0x000fe40007f1e0ff */
[----:B------:R-:W-:Y:S02]  /*26a0*/  IADD3.X R28, PT, PT, R123, RZ, RZ, P6, P5 ;  /* 0x000000ff7b1c7210 */ /* 0x000fe400037ea4ff */
[----:B------:R-:W-:Y:S02]  /*26b0*/  IADD3 R111, P2, PT, R120, R111, RZ ;  /* 0x0000006f786f7210 */ /* 0x000fe40007f5e0ff */
[----:B------:R-:W-:-:S02]  /*26c0*/  IADD3 R108, P6, PT, R101, R108, RZ ;  /* 0x0000006c656c7210 */ /* 0x000fc40007fde0ff */
[----:B------:R-:W-:Y:S01]  /*26d0*/  IADD3.X R118, PT, PT, R121, RZ, RZ, P2, P4 ;  /* 0x000000ff79767210 */ /* 0x000fe200017e84ff */
[----:B------:R-:W-:-:S03]  /*26e0*/  IMAD.WIDE.U32 R120, R16, R58, RZ ;  /* 0x0000003a10787225 */ /* 0x000fc600078e00ff */
[----:B------:R-:W-:-:S05]  /*26f0*/  IADD3 R4, P2, PT, R120, R4, RZ ;  /* 0x0000000478047210 */ /* 0x000fca0007f5e0ff */
[----:B------:R-:W-:-:S05]  /*2700*/  IMAD.X R120, RZ, RZ, R121, P2 ;  /* 0x000000ffff787224 */ /* 0x000fca00010e0679 */
[----:B------:R-:W-:Y:S01]  /*2710*/  IADD3 R93, P2, PT, R120, R93, RZ ;  /* 0x0000005d785d7210 */ /* 0x000fe20007f5e0ff */
[----:B------:R-:W-:-:S03]  /*2720*/  IMAD.WIDE.U32 R120, R17, R58, RZ ;  /* 0x0000003a11787225 */ /* 0x000fc600078e00ff */
[----:B------:R-:W-:-:S04]  /*2730*/  IADD3 R115, P4, PT, R120, R93, RZ ;  /* 0x0000005d78737210 */ /* 0x000fc80007f9e0ff */
[----:B------:R-:W-:-:S04]  /*2740*/  IADD3.X R120, PT, PT, R121, RZ, RZ, P4, P2 ;  /* 0x000000ff79787210 */ /* 0x000fc800027e44ff */
[----:B------:R-:W-:Y:S01]  /*2750*/  IADD3 R15, P2, PT, R120, R15, RZ ;  /* 0x0000000f780f7210 */ /* 0x000fe20007f5e0ff */
[----:B------:R-:W-:-:S03]  /*2760*/  IMAD.WIDE.U32 R120, R18, R58, RZ ;  /* 0x0000003a12787225 */ /* 0x000fc600078e00ff */
[----:B------:R-:W-:-:S04]  /*2770*/  IADD3 R15, P4, PT, R120, R15, RZ ;  /* 0x0000000f780f7210 */ /* 0x000fc80007f9e0ff */
[----:B------:R-:W-:-:S04]  /*2780*/  IADD3.X R120, PT, PT, R121, RZ, RZ, P4, P2 ;  /* 0x000000ff79787210 */ /* 0x000fc800027e44ff */
[----:B------:R-:W-:Y:S01]  /*2790*/  IADD3 R91, P2, PT, R120, R91, RZ ;  /* 0x0000005b785b7210 */ /* 0x000fe20007f5e0ff */
[----:B------:R-:W-:-:S03]  /*27a0*/  IMAD.WIDE.U32 R120, R19, R58, RZ ;  /* 0x0000003a13787225 */ /* 0x000fc600078e00ff */
[----:B------:R-:W-:-:S04]  /*27b0*/  IADD3 R91, P4, PT, R120, R91, RZ ;  /* 0x0000005b785b7210 */ /* 0x000fc80007f9e0ff */
[----:B------:R-:W-:Y:S01]  /*27c0*/  IADD3.X R93, PT, PT, R121, RZ, RZ, P4, P2 ;  /* 0x000000ff795d7210 */ /* 0x000fe200027e44ff */
[----:B------:R-:W-:-:S03]  /*27d0*/  IMAD.WIDE.U32 R120, R64, R58, RZ ;  /* 0x0000003a40787225 */ /* 0x000fc600078e00ff */
[----:B------:R-:W-:-:S04]  /*27e0*/  IADD3 R93, P2, PT, R93, R88, RZ ;  /* 0x000000585d5d7210 */ /* 0x000fc80007f5e0ff */
[----:B------:R-:W-:-:S04]  /*27f0*/  IADD3 R93, P4, PT, R120, R93, RZ ;  /* 0x0000005d785d7210 */ /* 0x000fc80007f9e0ff */
[----:B------:R-:W-:Y:S01]  /*2800*/  IADD3.X R103, PT, PT, R121, RZ, RZ, P4, P2 ;  /* 0x000000ff79677210 */ /* 0x000fe200027e44ff */
[----:B------:R-:W-:-:S03]  /*2810*/  IMAD.WIDE.U32 R120, R65, R58, RZ ;  /* 0x0000003a41787225 */ /* 0x000fc600078e00ff */
[----:B------:R-:W-:-:S04]  /*2820*/  IADD3 R103, P2, PT, R103, R24, RZ ;  /* 0x0000001867677210 */ /* 0x000fc80007f5e0ff */
        /* <DEDUP_REMOVED lines=29> */
[----:B------:R-:W-:Y:S02]  /*2a00*/  IADD3.X R24, PT, PT, R25, RZ, RZ, P5, P4 ;  /* 0x000000ff19187210 */ /* 0x000fe40002fe84ff */
[----:B------:R-:W-:Y:S01]  /*2a10*/  IADD3 R115, P4, PT, R99, R116, RZ ;  /* 0x0000007463737210 */ /* 0x000fe20007f9e0ff */
        /* <DEDUP_REMOVED lines=27> */
[----:B------:R-:W-:-:S03]  /*2bd0*/  IMAD.WIDE.U32 R116, R69, R53, RZ ;  /* 0x0000003545747225 */ /* 0x000fc600078e00ff */
[----:B------:R-:W-:Y:S01]  /*2be0*/  IADD3 R101, P1, PT, R116, R20, RZ ;  /* 0x0000001474657210 */ /* 0x000fe20007f3e0ff */
[----:B------:R-:W-:-:S03]  /*2bf0*/  IMAD.WIDE.U32 R20, R16, R60, RZ ;  /* 0x0000003c10147225 */ /* 0x000fc600078e00ff */
[----:B------:R-:W-:Y:S02]  /*2c00*/  IADD3.X R104, PT, PT, R117, RZ, RZ, P1, P4 ;  /* 0x000000ff75687210 */ /* 0x000fe40000fe84ff */
        /* <DEDUP_REMOVED lines=27> */
[----:B------:R-:W-:-:S05]  /*2dc0*/  IADD3 R91, P0, PT, R20, R91, RZ ;  /* 0x0000005b145b7210 */ /* 0x000fca0007f1e0ff */
[----:B------:R-:W-:-:S05]  /*2dd0*/  IMAD.X R20, RZ, RZ, R21, P0 ;  /* 0x000000ffff147224 */ /* 0x000fca00000e0615 */
        /* <DEDUP_REMOVED lines=8> */
[----:B------:R-:W-:Y:S01]  /*2e60*/  IMAD.WIDE.U32 R20, R79, R44, RZ ;  /* 0x0000002c4f147225 */ /* 0x000fe200078e00ff */
[----:B------:R-:W-:-:S03]  /*2e70*/  IADD3 R113, P0, PT, R110, R113, RZ ;  /* 0x000000716e717210 */ /* 0x000fc60007f1e0ff */
[----:B------:R-:W-:-:S03]  /*2e80*/  IMAD.WIDE.U32 R110, R26, R47, RZ ;  /* 0x0000002f1a6e7225 */ /* 0x000fc600078e00ff */
[----:B------:R-:W-:-:S04]  /*2e90*/  IADD3 R97, P5, PT, R110, R97, RZ ;  /* 0x000000616e617210 */ /* 0x000fc80007fbe0ff */
[----:B------:R-:W-:Y:S02]  /*2ea0*/  IADD3.X R110, PT, PT, R111, RZ, RZ, P5, P3 ;  /* 0x000000ff6f6e7210 */ /* 0x000fe40002fe64ff */
[----:B------:R-:W-:Y:S01]  /*2eb0*/  IADD3 R111, P5, PT, R20, R119, RZ ;  /* 0x00000077146f7210 */ /* 0x000fe20007fbe0ff */
[----:B------:R-:W-:Y:S01]  /*2ec0*/  IMAD.WIDE.U32 R118, R19, R61, RZ ;  /* 0x0000003d13767225 */ /* 0x000fe200078e00ff */
        /* <DEDUP_REMOVED lines=10> */
[----:B------:R-:W-:-:S04]  /*2f70*/  IADD3 R113, P4, PT, R20, R113, RZ ;  /* 0x0000007114717210 */ /* 0x000fc80007f9e0ff */
[----:B------:R-:W-:Y:S01]  /*2f80*/  IADD3.X R116, PT, PT, R21, RZ, RZ, P4, P0 ;  /* 0x000000ff15747210 */ /* 0x000fe200027e04ff */
[----:B------:R-:W-:-:S03]  /*2f90*/  IMAD.WIDE.U32 R20, R16, R62, RZ ;  /* 0x0000003e10147225 */ /* 0x000fc600078e00ff */
[----:B------:R-:W-:-:S05]  /*2fa0*/  IADD3 R93, P0, PT, R20, R93, RZ ;  /* 0x0000005d145d7210 */ /* 0x000fca0007f1e0ff */
[----:B------:R-:W-:Y:S02]  /*2fb0*/  IMAD.X R119, RZ, RZ, R21, P0 ;  /* 0x000000ffff777224 */ /* 0x000fe400000e0615 */
        /* <DEDUP_REMOVED lines=8> */
[----:B------:R-:W-:-:S04]  /*3040*/  IMAD.WIDE.U32 R20, R16, R63, RZ ;  /* 0x0000003f10147225 */ /* 0x000fc800078e00ff */
[----:B------:R-:W-:Y:S01]  /*3050*/  IMAD.WIDE.U32 R16, R17, R63, RZ ;  /* 0x0000003f11107225 */ /* 0x000fe200078e00ff */
[----:B------:R-:W-:-:S05]  /*3060*/  IADD3 R106, P0, PT, R20, R119, RZ ;  /* 0x00000077146a7210 */ /* 0x000fca0007f1e0ff */
[----:B------:R-:W-:-:S05]  /*3070*/  IMAD.X R21, RZ, RZ, R21, P0 ;  /* 0x000000ffff157224 */ /* 0x000fca00000e0615 */
[----:B------:R-:W-:-:S04]  /*3080*/  IADD3 R21, P0, PT, R21, R118, RZ ;  /* 0x0000007615157210 */ /* 0x000fc80007f1e0ff */
[----:B------:R-:W-:-:S04]  /*3090*/  IADD3 R21, P4, PT, R16, R21, RZ ;  /* 0x0000001510157210 */ /* 0x000fc80007f9e0ff */
[----:B------:R-:W-:Y:S01]  /*30a0*/  IADD3.X R20, PT, PT, R17, RZ, RZ, P4, P0 ;  /* 0x000000ff11147210 */ /* 0x000fe200027e04ff */
[----:B------:R-:W-:-:S03]  /*30b0*/  IMAD.WIDE.U32 R16, R67, R58, RZ ;  /* 0x0000003a43107225 */ /* 0x000fc600078e00ff */
[----:B------:R-:W-:-:S04]  /*30c0*/  IADD3 R119, P0, PT, R16, R28, RZ ;  /* 0x0000001c10777210 */ /* 0x000fc80007f1e0ff */
[----:B------:R-:W-:Y:S01]  /*30d0*/  IADD3.X R28, PT, PT, R17, RZ, RZ, P0, P2 ;  /* 0x000000ff111c7210 */ /* 0x000fe200007e44ff */
[----:B------:R-:W-:Y:S01]  /*30e0*/  IMAD.WIDE.U32 R16, R66, R59, RZ ;  /* 0x0000003b42107225 */ /* 0x000fe200078e00ff */
[----:B------:R-:W-:-:S04]  /*30f0*/  IADD3 R119, P0, PT, R24, R119, RZ ;  /* 0x0000007718777210 */ /* 0x000fc80007f1e0ff */
[----:B------:R-:W-:-:S04]  /*3100*/  IADD3 R16, P2, PT, R16, R119, RZ ;  /* 0x0000007710107210 */ /* 0x000fc80007f5e0ff */
[----:B------:R-:W-:Y:S02]  /*3110*/  IADD3.X R119, PT, PT, R17, RZ, RZ, P2, P0 ;  /* 0x000000ff11777210 */ /* 0x000fe400017e04ff */
[----:B------:R-:W-:Y:S01]  /*3120*/  IADD3 R103, P5, PT, R103, R16, RZ ;  /* 0x0000001067677210 */ /* 0x000fe20007fbe0ff */
[----:B------:R-:W-:-:S03]  /*3130*/  IMAD.WIDE.U32 R16, R65, R60, RZ ;  /* 0x0000003c41107225 */ /* 0x000fc600078e00ff */
[----:B------:R-:W-:Y:S02]  /*3140*/  IADD3 R16, P6, PT, R16, R103, RZ ;  /* 0x0000006710107210 */ /* 0x000fe40007fde0ff */
[----:B------:R-:W-:Y:S01]  /*3150*/  IADD3 R103, P0, PT, R119, R28, RZ ;  /* 0x0000001c77677210 */ /* 0x000fe20007f1e0ff */
[----:B------:R-:W-:Y:S01]  /*3160*/  IMAD.WIDE.U32 R118, R64, R61, RZ ;  /* 0x0000003d40767225 */ /* 0x000fe200078e00ff */
[----:B------:R-:W-:Y:S02]  /*3170*/  IADD3 R115, P2, PT, R115, R16, RZ ;  /* 0x0000001073737210 */ /* 0x000fe40007f5e0ff */
[----:B------:R-:W-:Y:S02]  /*3180*/  IADD3.X R28, PT, PT, R17, RZ, RZ, P6, P5 ;  /* 0x000000ff111c7210 */ /* 0x000fe400037ea4ff */
[----:B------:R-:W-:-:S04]  /*3190*/  IADD3 R16, P4, PT, R118, R115, RZ ;  /* 0x0000007376107210 */ /* 0x000fc80007f9e0ff */
[----:B------:R-:W-:Y:S01]  /*31a0*/  IADD3 R115, P5, PT, R117, R16, RZ ;  /* 0x0000001075737210 */ /* 0x000fe20007fbe0ff */
[----:B------:R-:W-:Y:S01]  /*31b0*/  IMAD.WIDE.U32 R16, R19, R62, RZ ;  /* 0x0000003e13107225 */ /* 0x000fe200078e00ff */
[----:B------:R-:W-:Y:S02]  /*31c0*/  IADD3.X R118, PT, PT, R119, RZ, RZ, P4, P2 ;  /* 0x000000ff77767210 */ /* 0x000fe400027e44ff */
[----:B------:R-:W-:-:S04]  /*31d0*/  IADD3 R115, P6, PT, R16, R115, RZ ;  /* 0x0000007310737210 */ /* 0x000fc80007fde0ff */
[----:B------:R-:W-:Y:S01]  /*31e0*/  IADD3.X R24, PT, PT, R17, RZ, RZ, P6, P5 ;  /* 0x000000ff11187210 */ /* 0x000fe200037ea4ff */
[----:B------:R-:W-:Y:S01]  /*31f0*/  IMAD.WIDE.U32 R16, R67, R59, RZ ;  /* 0x0000003b43107225 */ /* 0x000fe200078e00ff */
[----:B------:R-:W-:Y:S02]  /*3200*/  IADD3 R119, P4, PT, R20, R115, RZ ;  /* 0x0000007314777210 */ /* 0x000fe40007f9e0ff */
[----:B------:R-:W-:-:S04]  /*3210*/  IADD3 R103, P2, PT, R16, R103, RZ ;  /* 0x0000006710677210 */ /* 0x000fc80007f5e0ff */
[----:B------:R-:W-:Y:S01]  /*3220*/  IADD3.X R117, PT, PT, R17, RZ, RZ, P2, P0 ;  /* 0x000000ff11757210 */ /* 0x000fe200017e04ff */
[----:B------:R-:W-:Y:S01]  /*3230*/  IMAD.WIDE.U32 R16, R66, R60, RZ ;  /* 0x0000003c42107225 */ /* 0x000fe200078e00ff */
[----:B------:R-:W-:-:S04]  /*3240*/  IADD3 R103, P0, PT, R28, R103, RZ ;  /* 0x000000671c677210 */ /* 0x000fc80007f1e0ff */
        /* <DEDUP_REMOVED lines=95> */
[----:B------:R-:W-:Y:S01]  /*3840*/  IADD3 R107, P1, PT, R107, R114, RZ ;  /* 0x000000726b6b7210 */ /* 0x000fe20007f3e0ff */
[----:B------:R-:W-:Y:S01]  /*3850*/  IMAD.WIDE.U32 R114, R75, R39, RZ ;  /* 0x000000274b727225 */ /* 0x000fe200078e00ff */
[----:B------:R-:W-:-:S02]  /*3860*/  IADD3.X R68, PT, PT, R101, RZ, RZ, P4, P3 ;  /* 0x000000ff65447210 */ /* 0x000fc400027e64ff */
[----:B------:R-:W-:Y:S01]  /*3870*/  IADD3 R16, P3, PT, R16, R109, RZ ;  /* 0x0000006d10107210 */ /* 0x000fe20007f7e0ff */
[----:B------:R-:W-:-:S03]  /*3880*/  IMAD.WIDE.U32 R100, R78, R46, RZ ;  /* 0x0000002e4e647225 */ /* 0x000fc600078e00ff */
[----:B------:R-:W-:Y:S02]  /*3890*/  IADD3.X R110, PT, PT, R17, RZ, RZ, P3, P5 ;  /* 0x000000ff116e7210 */ /* 0x000fe40001fea4ff */
        /* <DEDUP_REMOVED lines=23> */
[----:B------:R-:W-:Y:S01]  /*3a10*/  IADD3.X R26, PT, PT, R111, RZ, RZ, P5, P1 ;  /* 0x000000ff6f1a7210 */ /* 0x000fe20002fe24ff */
[----:B------:R-:W-:Y:S01]  /*3a20*/  IMAD.WIDE.U32 R110, R71, R54, RZ ;  /* 0x00000036476e7225 */ /* 0x000fe200078e00ff */
[----:B------:R-:W-:Y:S02]  /*3a30*/  IADD3 R68, P1, PT, R68, R31, RZ ;  /* 0x0000001f44447210 */ /* 0x000fe40007f3e0ff */
[----:B------:R-:W-:Y:S01]  /*3a40*/  IADD3 R105, P4, PT, R103, R16, RZ ;  /* 0x0000001067697210 */ /* 0x000fe20007f9e0ff */
[----:B------:R-:W-:Y:S01]  /*3a50*/  IMAD.WIDE.U32 R16, R74, R39, RZ ;  /* 0x000000274a107225 */ /* 0x000fe200078e00ff */
[----:B------:R-:W-:-:S02]  /*3a60*/  IADD3 R101, P5, PT, R110, R101, RZ ;  /* 0x000000656e657210 */ /* 0x000fc40007fbe0ff */
[----:B------:R-:W-:Y:S02]  /*3a70*/  IADD3.X R103, PT, PT, R69, RZ, RZ, P1, P2 ;  /* 0x000000ff45677210 */ /* 0x000fe40000fe44ff */
[----:B------:R-:W-:Y:S01]  /*3a80*/  IADD3 R31, P2, PT, R77, R68, RZ ;  /* 0x000000444d1f7210 */ /* 0x000fe20007f5e0ff */
[----:B------:R-:W-:Y:S01]  /*3a90*/  IMAD.WIDE.U32 R68, R78, R47, RZ ;  /* 0x0000002f4e447225 */ /* 0x000fe200078e00ff */
[----:B------:R-:W-:Y:S02]  /*3aa0*/  IADD3.X R75, PT, PT, R111, RZ, RZ, P5, P3 ;  /* 0x000000ff6f4b7210 */ /* 0x000fe40002fe64ff */
[----:B------:R-:W-:Y:S01]  /*3ab0*/  IADD3 R77, P3, PT, R16, R105, RZ ;  /* 0x00000069104d7210 */ /* 0x000fe20007f7e0ff */
[----:B------:R-:W-:Y:S01]  /*3ac0*/  IMAD.WIDE.U32 R110, R66, R61, RZ ;  /* 0x0000003d426e7225 */ /* 0x000fe200078e00ff */
        /* <DEDUP_REMOVED lines=8> */
[----:B------:R-:W-:Y:S02]  /*3b50*/  IADD3 R31, P2, PT, R31, R26, RZ ;  /* 0x0000001a1f1f7210 */ /* 0x000fe40007f5e0ff */
[----:B------:R-:W-:Y:S01]  /*3b60*/  IADD3 R105, P3, PT, R112, R105, RZ ;  /* 0x0000006970697210 */ /* 0x000fe20007f7e0ff */
[----:B------:R-:W-:Y:S01]  /*3b70*/  IMAD.WIDE.U32 R112, R64, R63, RZ ;  /* 0x0000003f40707225 */ /* 0x000fe200078e00ff */
[----:B------:R-:W-:-:S02]  /*3b80*/  IADD3.X R70, PT, PT, R117, RZ, RZ, P4, P1 ;  /* 0x000000ff75467210 */ /* 0x000fc400027e24ff */
[----:B------:R-:W-:Y:S01]  /*3b90*/  IADD3 R78, P4, PT, R114, R31, RZ ;  /* 0x0000001f724e7210 */ /* 0x000fe20007f9e0ff */
[----:B------:R-:W-:Y:S01]  /*3ba0*/  IMAD.WIDE.U32 R64, R65, R63, RZ ;  /* 0x0000003f41407225 */ /* 0x000fe200078e00ff */
[----:B------:R-:W-:Y:S02]  /*3bb0*/  IADD3 R105, P6, PT, R16, R105, RZ ;  /* 0x0000006910697210 */ /* 0x000fe40007fde0ff */
[----:B------:R-:W-:Y:S02]  /*3bc0*/  IADD3 R28, P1, PT, R98, R29, RZ ;  /* 0x0000001d621c7210 */ /* 0x000fe40007f3e0ff */
[----:B------:R-:W-:Y:S02]  /*3bd0*/  IADD3.X R29, PT, PT, R111, RZ, RZ, P5, P0 ;  /* 0x000000ff6f1d7210 */ /* 0x000fe40002fe04ff */
[----:B------:R-:W-:Y:S01]  /*3be0*/  IADD3.X R79, PT, PT, R115, RZ, RZ, P4, P2 ;  /* 0x000000ff734f7210 */ /* 0x000fe200027e44ff */
[----:B------:R-:W-:Y:S01]  /*3bf0*/  IMAD.WIDE.U32 R114, R67, R61, RZ ;  /* 0x0000003d43727225 */ /* 0x000fe200078e00ff */
[----:B------:R-:W-:-:S02]  /*3c00*/  IADD3 R105, P0, PT, R24, R105, RZ ;  /* 0x0000006918697210 */ /* 0x000fc40007f1e0ff */
[----:B------:R-:W-:Y:S02]  /*3c10*/  IADD3 R29, P4, PT, R29, R102, RZ ;  /* 0x000000661d1d7210 */ /* 0x000fe40007f9e0ff */
[----:B------:R-:W-:Y:S02]  /*3c20*/  IADD3 R105, P5, PT, R112, R105, RZ ;  /* 0x0000006970697210 */ /* 0x000fe40007fbe0ff */
[----:B------:R-:W-:Y:S02]  /*3c30*/  IADD3.X R31, PT, PT, R17, RZ, RZ, P6, P3 ;  /* 0x000000ff111f7210 */ /* 0x000fe400037e64ff */
[----:B------:R-:W-:Y:S02]  /*3c40*/  IADD3 R26, P6, PT, R114, R29, RZ ;  /* 0x0000001d721a7210 */ /* 0x000fe40007fde0ff */
[----:B------:R-:W-:Y:S02]  /*3c50*/  IADD3 R24, P2, PT, R96, R95, RZ ;  /* 0x0000005f60187210 */ /* 0x000fe40007f5e0ff */
[----:B------:R-:W-:Y:S01]  /*3c60*/  IADD3 R20, P3, PT, R94, R25, RZ ;  /* 0x000000195e147210 */ /* 0x000fe20007f7e0ff */
[----:B------:R-:W-:Y:S01]  /*3c70*/  IMAD.WIDE.U32 R94, R66, R62, RZ ;  /* 0x0000003e425e7225 */ /* 0x000fe200078e00ff */
[----:B------:R-:W-:-:S02]  /*3c80*/  IADD3.X R112, PT, PT, R113, RZ, RZ, P5, P0 ;  /* 0x000000ff71707210 */ /* 0x000fc40002fe04ff */
[----:B------:R-:W-:Y:S02]  /*3c90*/  IADD3 R31, P5, PT, R31, R26, RZ ;  /* 0x0000001a1f1f7210 */ /* 0x000fe40007fbe0ff */
[----:B------:R-:W-:Y:S02]  /*3ca0*/  IADD3 R16, P0, PT, R92, R21, RZ ;  /* 0x000000155c107210 */ /* 0x000fe40007f1e0ff */
[----:B------:R-:W-:Y:S02]  /*3cb0*/  IADD3.X R115, PT, PT, R115, RZ, RZ, P6, P4 ;  /* 0x000000ff73737210 */ /* 0x000fe400037e84ff */
[----:B------:R-:W-:Y:S02]  /*3cc0*/  IADD3 R31, P6, PT, R94, R31, RZ ;  /* 0x0000001f5e1f7210 */ /* 0x000fe40007fde0ff */
[----:B------:R-:W-:Y:S02]  /*3cd0*/  IADD3.X R29, P1, PT, R30, R89, RZ, P1, !PT ;  /* 0x000000591e1d7210 */ /* 0x000fe40000f3e4ff */
[----:B------:R-:W-:-:S02]  /*3ce0*/  IADD3.X R17, P0, PT, R18, R13, RZ, P0, !PT ;  /* 0x0000000d12117210 */ /* 0x000fc4000071e4ff */
[----:B------:R-:W-:Y:S02]  /*3cf0*/  IADD3 R13, P4, PT, R112, R31, RZ ;  /* 0x0000001f700d7210 */ /* 0x000fe40007f9e0ff */
[----:B------:R-:W-:Y:S02]  /*3d00*/  IADD3.X R94, PT, PT, R95, RZ, RZ, P6, P5 ;  /* 0x000000ff5f5e7210 */ /* 0x000fe400037ea4ff */
[----:B------:R-:W-:Y:S02]  /*3d10*/  IADD3.X R25, P2, PT, R97, R2, RZ, P2, !PT ;  /* 0x0000000261197210 */ /* 0x000fe4000175e4ff */
[----:B------:R-:W-:Y:S02]  /*3d20*/  IADD3.X R21, P3, PT, R99, R14, RZ, P3, !PT ;  /* 0x0000000e63157210 */ /* 0x000fe40001f7e4ff */
[----:B------:R-:W-:Y:S01]  /*3d30*/  IADD3.X R30, P1, PT, R22, R3, RZ, P1, !PT ;  /* 0x00000003161e7210 */ /* 0x000fe20000f3e4ff */
[----:B------:R-:W-:Y:S01]  /*3d40*/  IMAD.WIDE.U32 R2, R67, R62, RZ ;  /* 0x0000003e43027225 */ /* 0x000fe200078e00ff */
[----:B------:R-:W-:-:S02]  /*3d50*/  IADD3 R14, P5, PT, R64, R13, RZ ;  /* 0x0000000d400e7210 */ /* 0x000fc40007fbe0ff */
[----:B------:R-:W-:Y:S02]  /*3d60*/  IADD3 R13, P6, PT, R94, R115, RZ ;  /* 0x000000735e0d7210 */ /* 0x000fe40007fde0ff */
[----:B------:R-:W-:Y:S02]  /*3d70*/  IADD3.X R22, P3, PT, R104, R7, RZ, P3, !PT ;  /* 0x0000000768167210 */ /* 0x000fe40001f7e4ff */
[----:B------:R-:W-:Y:S01]  /*3d80*/  IADD3.X R7, PT, PT, R65, RZ, RZ, P5, P4 ;  /* 0x000000ff41077210 */ /* 0x000fe20002fe84ff */
[----:B------:R-:W-:Y:S01]  /*3d90*/  IMAD.WIDE.U32 R64, R66, R63, RZ ;  /* 0x0000003f42407225 */ /* 0x000fe200078e00ff */
[----:B------:R-:W-:Y:S02]  /*3da0*/  IADD3 R2, P5, PT, R2, R13, RZ ;  /* 0x0000000d02027210 */ /* 0x000fe40007fbe0ff */
[----:B------:R-:W-:Y:S02]  /*3db0*/  IADD3.X R23, P3, PT, R23, R8, RZ, P3, !PT ;  /* 0x0000000817177210 */ /* 0x000fe40001f7e4ff */
[----:B------:R-:W-:-:S02]  /*3dc0*/  IADD3 R7, P4, PT, R7, R2, RZ ;  /* 0x0000000207077210 */ /* 0x000fc40007f9e0ff */
[----:B------:R-:W-:Y:S01]  /*3dd0*/  IADD3.X R66, PT, PT, R3, RZ, RZ, P5, P6 ;  /* 0x000000ff03427210 */ /* 0x000fe20002fec4ff */
[----:B------:R-:W-:Y:S01]  /*3de0*/  IMAD.WIDE.U32 R2, R71, R55, RZ ;  /* 0x0000003747027225 */ /* 0x000fe200078e00ff */
[----:B------:R-:W-:Y:S02]  /*3df0*/  IADD3 R8, P6, PT, R64, R7, RZ ;  /* 0x0000000740087210 */ /* 0x000fe40007fde0ff */
[----:B------:R-:W-:Y:S02]  /*3e00*/  IADD3.X R26, P2, PT, R27, R90, RZ, P2, !PT ;  /* 0x0000005a1b1a7210 */ /* 0x000fe4000175e4ff */
[----:B------:R-:W-:Y:S02]  /*3e10*/  IADD3 R13, P5, PT, R110, R103, RZ ;  /* 0x000000676e0d7210 */ /* 0x000fe40007fbe0ff */
[----:B------:R-:W-:Y:S02]  /*3e20*/  IADD3.X R31, P1, PT, R108, R81, RZ, P1, !PT ;  /* 0x000000516c1f7210 */ /* 0x000fe40000f3e4ff */
[----:B------:R-:W-:-:S02]  /*3e30*/  IADD3.X R7, PT, PT, R65, RZ, RZ, P6, P4 ;  /* 0x000000ff41077210 */ /* 0x000fc400037e84ff */
[----:B------:R-:W-:Y:S02]  /*3e40*/  IADD3.X R27, P2, PT, R72, R83, RZ, P2, !PT ;  /* 0x00000053481b7210 */ /* 0x000fe4000175e4ff */
[----:B------:R-:W-:Y:S02]  /*3e50*/  IADD3 R13, P4, PT, R68, R13, RZ ;  /* 0x0000000d440d7210 */ /* 0x000fe40007f9e0ff */
[----:B------:R-:W-:Y:S02]  /*3e60*/  IADD3.X R18, P0, PT, R19, R4, RZ, P0, !PT ;  /* 0x0000000413127210 */ /* 0x000fe4000071e4ff */
[----:B------:R-:W-:Y:S02]  /*3e70*/  IADD3.X R72, P1, PT, R73, R82, RZ, P1, !PT ;  /* 0x0000005249487210 */ /* 0x000fe40000f3e4ff */
[----:B------:R-:W-:Y:S02]  /*3e80*/  IADD3.X R68, P3, PT, R100, R9, RZ, P3, !PT ;  /* 0x0000000964447210 */ /* 0x000fe40001f7e4ff */
[----:B------:R-:W-:-:S02]  /*3e90*/  IADD3.X R76, P2, PT, R76, R87, RZ, P2, !PT ;  /* 0x000000574c4c7210 */ /* 0x000fc4000175e4ff */
[----:B------:R-:W-:Y:S02]  /*3ea0*/  IADD3.X R9, PT, PT, R69, RZ, RZ, P4, P5 ;  /* 0x000000ff45097210 */ /* 0x000fe400027ea4ff */
[----:B------:R-:W-:Y:S02]  /*3eb0*/  IADD3 R75, P4, PT, R70, R75, RZ ;  /* 0x0000004b464b7210 */ /* 0x000fe40007f9e0ff */
[----:B------:R-:W-:Y:S02]  /*3ec0*/  IADD3.X R19, P0, PT, R105, R88, RZ, P0, !PT ;  /* 0x0000005869137210 */ /* 0x000fe4000071e4ff */
[----:B------:R-:W-:Y:S02]  /*3ed0*/  IADD3.X R73, P1, PT, R77, R80, RZ, P1, !PT ;  /* 0x000000504d497210 */ /* 0x000fe40000f3e4ff */
[----:B------:R-:W-:Y:S01]  /*3ee0*/  IADD3.X R77, P2, PT, R74, R5, RZ, P2, !PT ;  /* 0x000000054a4d7210 */ /* 0x000fe2000175e4ff */
[----:B------:R-:W-:Y:S01]  /*3ef0*/  IMAD.WIDE.U32 R4, R67, R63, RZ ;  /* 0x0000003f43047225 */ /* 0x000fe200078e00ff */
[----:B------:R-:W-:-:S02]  /*3f00*/  IADD3 R70, P6, PT, R2, R75, RZ ;  /* 0x0000004b02467210 */ /* 0x000fc40007fde0ff */
[----:B------:R-:W-:Y:S02]  /*3f10*/  IADD3.X R64, P0, PT, R14, R15, RZ, P0, !PT ;  /* 0x0000000f0e407210 */ /* 0x000fe4000071e4ff */
[----:B------:R-:W-:Y:S02]  /*3f20*/  IADD3 R7, P5, PT, R7, R66, RZ ;  /* 0x0000004207077210 */ /* 0x000fe40007fbe0ff */
[----:B------:R-:W-:Y:S02]  /*3f30*/  IADD3.X R3, PT, PT, R3, RZ, RZ, P6, P4 ;  /* 0x000000ff03037210 */ /* 0x000fe400037e84ff */
[----:B------:R-:W-:Y:S02]  /*3f40*/  IADD3.X R69, P3, PT, R101, R10, RZ, P3, !PT ;  /* 0x0000000a65457210 */ /* 0x000fe40001f7e4ff */
[----:B------:R-:W-:Y:S02]  /*3f50*/  IADD3.X R65, P0, PT, R8, R91, RZ, P0, !PT ;  /* 0x0000005b08417210 */ /* 0x000fe4000071e4ff */
[----:B------:R-:W-:-:S02]  /*3f60*/  IADD3 R66, P4, PT, R4, R7, RZ ;  /* 0x0000000704427210 */ /* 0x000fc40007f9e0ff */
[----:B------:R-:W-:Y:S02]  /*3f70*/  IADD3.X R74, P1, PT, R78, R85, RZ, P1, !PT ;  /* 0x000000554e4a7210 */ /* 0x000fe40000f3e4ff */
[----:B------:R-:W-:Y:S02]  /*3f80*/  IADD3.X R78, P2, PT, R13, R86, RZ, P2, !PT ;  /* 0x000000560d4e7210 */ /* 0x000fe4000175e4ff */
[----:B------:R-:W-:Y:S01]  /*3f90*/  IADD3.X R70, P3, PT, R70, R11, RZ, P3, !PT ;  /* 0x0000000b46467210 */ /* 0x000fe20001f7e4ff */
[----:B------:R-:W-:Y:S01]  /*3fa0*/  IMAD.X R75, R79, 0x1, R84, P1 ;  /* 0x000000014f4b7824 */ /* 0x000fe200008e0654 */
[----:B------:R-:W-:Y:S01]  /*3fb0*/  IADD3.X R66, P0, PT, R66, R93, RZ, P0, !PT ;  /* 0x0000005d42427210 */ /* 0x000fe2000071e4ff */
[----:B------:R-:W-:Y:S01]  /*3fc0*/  IMAD.X R79, R9, 0x1, R6, P2 ;  /* 0x00000001094f7824 */ /* 0x000fe200010e0606 */
[----:B------:R-:W-:Y:S01]  /*3fd0*/  IADD3.X R5, PT, PT, R5, RZ, RZ, P4, P5 ;  /* 0x000000ff05057210 */ /* 0x000fe200027ea4ff */
[----:B------:R-:W-:-:S04]  /*3fe0*/  IMAD.X R71, R3, 0x1, R12, P3 ;  /* 0x0000000103477824 */ /* 0x000fc800018e060c */
[----:B------:R-:W-:Y:S01]  /*3ff0*/  IMAD.X R67, R5, 0x1, R106, P0 ;  /* 0x0000000105437824 */ /* 0x000fe200000e066a */
[----:B------:R-:W-:Y:S06]  /*4000*/  BRA.U UP0, `(.L_x_0) ;  /* 0xffffffc100847547 */ /* 0x000fec000b83ffff */
[-C--:B------:R-:W-:Y:S01]  /*4010*/  IMAD.WIDE.U32 R82, R28, R32.reuse, RZ ;  /* 0x000000201c527225 */ /* 0x080fe200078e00ff */
[----:B------:R-:W0:Y:S03]  /*4020*/  LDCU UR4, c[0x0][0x360] ;  /* 0x00006c00ff0477ac */ /* 0x000e260008000800 */
[----:B------:R-:W-:-:S04]  /*4030*/  IMAD.WIDE.U32 R2, R29, R32, RZ ;  /* 0x000000201d027225 */ /* 0x000fc800078e00ff */
[----:B------:R-:W-:Y:S01]  /*4040*/  IMAD.WIDE.U32 R88, R24, R40, RZ ;  /* 0x0000002818587225 */ /* 0x000fe200078e00ff */
[----:B------:R-:W-:-:S03]  /*4050*/  IADD3 R13, P0, PT, R83, R2, RZ ;  /* 0x00000002530d7210 */ /* 0x000fc60007f1e0ff */
[----:B------:R-:W-:-:S04]  /*4060*/  IMAD.WIDE.U32 R4, R25, R40, RZ ;  /* 0x0000002819047225 */ /* 0x000fc800078e00ff */
[----:B------:R-:W-:Y:S01]  /*4070*/  IMAD.WIDE.U32 R86, R20, R48, RZ ;  /* 0x0000003014567225 */ /* 0x000fe200078e00ff */
[----:B------:R-:W-:-:S03]  /*4080*/  IADD3 R83, P1, PT, R89, R4, RZ ;  /* 0x0000000459537210 */ /* 0x000fc60007f3e0ff */
[----:B------:R-:W-:-:S04]  /*4090*/  IMAD.WIDE.U32 R6, R21, R48, RZ ;  /* 0x0000003015067225 */ /* 0x000fc800078e00ff */
[----:B------:R-:W-:-:S04]  /*40a0*/  IMAD.WIDE.U32 R84, R16, R56, RZ ;  /* 0x0000003810547225 */ /* 0x000fc800078e00ff */
[----:B------:R-:W-:-:S04]  /*40b0*/  IMAD.WIDE.U32 R8, R17, R56, RZ ;  /* 0x0000003811087225 */ /* 0x000fc800078e00ff */
[----:B------:R-:W-:Y:S01]  /*40c0*/  IMAD.X R89, RZ, RZ, R3, P0 ;  /* 0x000000ffff597224 */ /* 0x000fe200000e0603 */
[----:B------:R-:W-:Y:S01]  /*40d0*/  IADD3 R11, P0, PT, R87, R6, RZ ;  /* 0x00000006570b7210 */ /* 0x000fe20007f1e0ff */
[----:B------:R-:W-:Y:S01]  /*40e0*/  IMAD.X R87, RZ, RZ, R5, P1 ;  /* 0x000000ffff577224 */ /* 0x000fe200008e0605 */
[----:B------:R-:W-:Y:S01]  /*40f0*/  IADD3 R15, P1, PT, R85, R8, RZ ;  /* 0x00000008550f7210 */ /* 0x000fe20007f3e0ff */
[----:B------:R-:W-:-:S04]  /*4100*/  IMAD.WIDE.U32 R2, R28, R33, RZ ;  /* 0x000000211c027225 */ /* 0x000fc800078e00ff */
[----:B------:R-:W-:-:S04]  /*4110*/  IMAD.WIDE.U32 R4, R24, R41, RZ ;  /* 0x0000002918047225 */ /* 0x000fc800078e00ff */
[----:B------:R-:W-:Y:S01]  /*4120*/  IMAD.X R85, RZ, RZ, R7, P0 ;  /* 0x000000ffff557224 */ /* 0x000fe200000e0607 */
[----:B------:R-:W-:Y:S01]  /*4130*/  IADD3 R13, P0, PT, R2, R13, RZ ;  /* 0x0000000d020d7210 */ /* 0x000fe20007f1e0ff */
[----:B------:R-:W-:Y:S01]  /*4140*/  IMAD.X R81, RZ, RZ, R9, P1 ;  /* 0x000000ffff517224 */ /* 0x000fe200008e0609 */
[----:B------:R-:W-:Y:S01]  /*4150*/  IADD3 R12, P1, PT, R4, R83, RZ ;  /* 0x00000053040c7210 */ /* 0x000fe20007f3e0ff */
[----:B------:R-:W-:-:S04]  /*4160*/  IMAD.WIDE.U32 R6, R20, R49, RZ ;  /* 0x0000003114067225 */ /* 0x000fc800078e00ff */
[----:B------:R-:W-:Y:S02]  /*4170*/  IMAD.X R101, RZ, RZ, R3, P0 ;  /* 0x000000ffff657224 */ /* 0x000fe400000e0603 */
[----:B------:R-:W-:-:S04]  /*4180*/  IMAD.WIDE.U32 R2, R30, R32, RZ ;  /* 0x000000201e027225 */ /* 0x000fc800078e00ff */
        /* <DEDUP_REMOVED lines=14> */
[----:B------:R-:W-:Y:S01]  /*4270*/  IADD3 R101, P2, PT, R101, R14, RZ ;  /* 0x0000000e65657210 */ /* 0x000fe20007f5e0ff */
[----:B------:R-:W-:Y:S01]  /*4280*/  IMAD.X R89, RZ, RZ, R5, P0 ;  /* 0x000000ffff597224 */ /* 0x000fe200000e0605 */
[----:B------:R-:W-:Y:S01]  /*4290*/  IADD3 R8, P0, PT, R8, R81, RZ ;  /* 0x0000005108087210 */ /* 0x000fe20007f1e0ff */
[----:B------:R-:W-:Y:S01]  /*42a0*/  IMAD.X R87, RZ, RZ, R7, P1 ;  /* 0x000000ffff577224 */ /* 0x000fe200008e0607 */
[----:B------:R-:W-:Y:S01]  /*42b0*/  IADD3 R83, P1, PT, R83, R2, RZ ;  /* 0x0000000253537210 */ /* 0x000fe20007f3e0ff */
[----:B------:R-:W-:-:S04]  /*42c0*/  IMAD.WIDE.U32 R4, R29, R33, RZ ;  /* 0x000000211d047225 */ /* 0x000fc800078e00ff */
[----:B------:R-:W-:Y:S01]  /*42d0*/  IMAD.WIDE.U32 R2, R31, R32, RZ ;  /* 0x000000201f027225 */ /* 0x000fe200078e00ff */
[----:B------:R-:W-:-:S03]  /*42e0*/  IADD3 R101, P5, PT, R4, R101, RZ ;  /* 0x0000006504657210 */ /* 0x000fc60007fbe0ff */
[----:B------:R-:W-:Y:S01]  /*42f0*/  IMAD.WIDE.U32 R6, R25, R41, RZ ;  /* 0x0000002919067225 */ /* 0x000fe200078e00ff */
[----:B------:R-:W-:Y:S02]  /*4300*/  IADD3 R90, P4, PT, R2, R15, RZ ;  /* 0x0000000f025a7210 */ /* 0x000fe40007f9e0ff */
[----:B------:R-:W-:Y:S01]  /*4310*/  IADD3.X R105, PT, PT, R5, RZ, RZ, P5, P2 ;  /* 0x000000ff05697210 */ /* 0x000fe20002fe44ff */
[----:B------:R-:W-:Y:S01]  /*4320*/  IMAD.WIDE.U32 R14, R27, R40, RZ ;  /* 0x000000281b0e7225 */ /* 0x000fe200078e00ff */
[----:B------:R-:W-:-:S03]  /*4330*/  IADD3 R93, P6, PT, R6, R93, RZ ;  /* 0x0000005d065d7210 */ /* 0x000fc60007fde0ff */
        /* <DEDUP_REMOVED lines=8> */
[----:B------:R-:W-:-:S03]  /*43c0*/  IADD3.X R103, PT, PT, R5, RZ, RZ, P3, P1 ;  /* 0x000000ff05677210 */ /* 0x000fc60001fe24ff */
[----:B------:R-:W-:Y:S01]  /*43d0*/  IMAD.X R99, RZ, RZ, R15, P2 ;  /* 0x000000ffff637224 */ /* 0x000fe200010e060f */
[----:B------:R-:W-:Y:S01]  /*43e0*/  IADD3 R14, P2, PT, R8, R87, RZ ;  /* 0x00000057080e7210 */ /* 0x000fe20007f5e0ff */
[----:B------:R-:W-:Y:S01]  /*43f0*/  IMAD.X R85, RZ, RZ, R3, P4 ;  /* 0x000000ffff557224 */ /* 0x000fe200020e0603 */
[----:B------:R-:W-:Y:S01]  /*4400*/  IADD3 R91, P3, PT, R6, R91, RZ ;  /* 0x0000005b065b7210 */ /* 0x000fe20007f7e0ff */
[----:B------:R-:W-:-:S03]  /*4410*/  IMAD.WIDE.U32 R4, R28, R34, RZ ;  /* 0x000000221c047225 */ /* 0x000fc600078e00ff */
[----:B------:R-:W-:Y:S01]  /*4420*/  IADD3.X R109, PT, PT, R7, RZ, RZ, P3, P0 ;  /* 0x000000ff076d7210 */ /* 0x000fe20001fe04ff */
[----:B------:R-:W-:Y:S01]  /*4430*/  IMAD.WIDE.U32 R2, R19, R56, RZ ;  /* 0x0000003813027225 */ /* 0x000fe200078e00ff */
[----:B------:R-:W-:-:S03]  /*4440*/  IADD3 R105, P3, PT, R105, R90, RZ ;  /* 0x0000005a69697210 */ /* 0x000fc60007f7e0ff */
[----:B------:R-:W-:Y:S01]  /*4450*/  IMAD.X R107, RZ, RZ, R9, P2 ;  /* 0x000000ffff6b7224 */ /* 0x000fe200010e0609 */
[----:B------:R-:W-:Y:S01]  /*4460*/  IADD3 R9, P0, PT, R4, R101, RZ ;  /* 0x0000006504097210 */ /* 0x000fe20007f1e0ff */
[----:B------:R-:W-:Y:S01]  /*4470*/  IMAD.WIDE.U32 R94, R24, R42, RZ ;  /* 0x0000002a185e7225 */ /* 0x000fe200078e00ff */
[----:B------:R-:W-:Y:S02]  /*4480*/  IADD3 R6, P1, PT, R2, R81, RZ ;  /* 0x0000005102067210 */ /* 0x000fe40007f3e0ff */
[----:B------:R-:W-:Y:S01]  /*4490*/  IADD3 R97, P2, PT, R97, R80, RZ ;  /* 0x0000005061617210 */ /* 0x000fe20007f5e0ff */
[----:B------:R-:W-:Y:S01]  /*44a0*/  IMAD.X R89, RZ, RZ, R5, P0 ;  /* 0x000000ffff597224 */ /* 0x000fe200000e0605 */
[----:B------:R-:W-:Y:S01]  /*44b0*/  IADD3 R8, P0, PT, R94, R93, RZ ;  /* 0x0000005d5e087210 */ /* 0x000fe20007f1e0ff */
[----:B------:R-:W-:Y:S02]  /*44c0*/  IMAD.X R101, RZ, RZ, R3, P1 ;  /* 0x000000ffff657224 */ /* 0x000fe400008e0603 */
[----:B------:R-:W-:-:S04]  /*44d0*/  IMAD.WIDE.U32 R2, R20, R50, RZ ;  /* 0x0000003214027225 */ /* 0x000fc800078e00ff */
        /* <DEDUP_REMOVED lines=15> */
[----:B------:R-:W-:-:S04]  /*45d0*/  IMAD.WIDE.U32 R14, R30, R33, RZ ;  /* 0x000000211e0e7225 */ /* 0x000fc800078e00ff */
[----:B------:R-:W-:-:S04]  /*45e0*/  IMAD.WIDE.U32 R80, R64, R56, RZ ;  /* 0x0000003840507225 */ /* 0x000fc800078e00ff */
        /* <DEDUP_REMOVED lines=13> */
[----:B------:R-:W-:-:S02]  /*46c0*/  IADD3 R103, P2, PT, R94, R97, RZ ;  /* 0x000000615e677210 */ /* 0x000fc40007f5e0ff */
[----:B------:R-:W-:Y:S01]  /*46d0*/  IADD3.X R94, PT, PT, R5, RZ, RZ, P5, P0 ;  /* 0x000000ff055e7210 */ /* 0x000fe20002fe04ff */
[----:B------:R-:W-:Y:S01]  /*46e0*/  IMAD.WIDE.U32 R14, R73, R32, RZ ;  /* 0x00000020490e7225 */ /* 0x000fe200078e00ff */
[----:B------:R-:W-:Y:S02]  /*46f0*/  IADD3 R2, P4, PT, R90, R109, RZ ;  /* 0x0000006d5a027210 */ /* 0x000fe40007f9e0ff */
[----:B------:R-:W-:Y:S01]  /*4700*/  IADD3 R87, P0, PT, R87, R80, RZ ;  /* 0x0000005057577210 */ /* 0x000fe20007f1e0ff */
[----:B------:R-:W-:Y:S01]  /*4710*/  IMAD.WIDE.U32 R4, R29, R34, RZ ;  /* 0x000000221d047225 */ /* 0x000fe200078e00ff */
[----:B------:R-:W-:Y:S02]  /*4720*/  IADD3.X R90, PT, PT, R91, RZ, RZ, P4, P1 ;  /* 0x000000ff5b5a7210 */ /* 0x000fe400027e24ff */
[----:B------:R-:W-:Y:S01]  /*4730*/  IADD3 R121, P1, PT, R121, R2, RZ ;  /* 0x0000000279797210 */ /* 0x000fe20007f3e0ff */
[----:B------:R-:W-:Y:S01]  /*4740*/  IMAD.WIDE.U32 R80, R77, R40, RZ ;  /* 0x000000284d507225 */ /* 0x000fe200078e00ff */
[----:B------:R-:W-:-:S02]  /*4750*/  IADD3 R102, P4, PT, R14, R93, RZ ;  /* 0x0000005d0e667210 */ /* 0x000fc40007f9e0ff */
[----:B------:R-:W-:Y:S01]  /*4760*/  IADD3 R89, P5, PT, R4, R89, RZ ;  /* 0x0000005904597210 */ /* 0x000fe20007fbe0ff */
[----:B------:R-:W-:-:S03]  /*4770*/  IMAD.WIDE.U32 R2, R25, R42, RZ ;  /* 0x0000002a19027225 */ /* 0x000fc600078e00ff */
[----:B------:R-:W-:Y:S01]  /*4780*/  IADD3.X R97, PT, PT, R5, RZ, RZ, P5, P3 ;  /* 0x000000ff05617210 */ /* 0x000fe20002fe64ff */
[----:B------:R-:W-:Y:S01]  /*4790*/  IMAD.X R117, RZ, RZ, R15, P4 ;  /* 0x000000ffff757224 */ /* 0x000fe200020e060f */
[----:B------:R-:W-:Y:S01]  /*47a0*/  IADD3 R100, P3, PT, R80, R83, RZ ;  /* 0x0000005350647210 */ /* 0x000fe20007f7e0ff */
[----:B------:R-:W-:Y:S01]  /*47b0*/  IMAD.WIDE.U32 R14, R69, R48, RZ ;  /* 0x00000030450e7225 */ /* 0x000fe200078e00ff */
[----:B------:R-:W-:Y:S02]  /*47c0*/  IADD3 R83, P5, PT, R2, R103, RZ ;  /* 0x0000006702537210 */ /* 0x000fe40007fbe0ff */
[----:B------:R-:W-:Y:S01]  /*47d0*/  IADD3 R91, P4, PT, R96, R85, RZ ;  /* 0x00000055605b7210 */ /* 0x000fe20007f9e0ff */
[----:B------:R-:W-:Y:S01]  /*47e0*/  IMAD.WIDE.U32 R4, R21, R50, RZ ;  /* 0x0000003215047225 */ /* 0x000fe200078e00ff */
[----:B------:R-:W-:Y:S02]  /*47f0*/  IADD3.X R103, PT, PT, R3, RZ, RZ, P5, P2 ;  /* 0x000000ff03677210 */ /* 0x000fe40002fe44ff */
[----:B------:R-:W-:Y:S01]  /*4800*/  IADD3 R113, P2, PT, R14, R113, RZ ;  /* 0x000000710e717210 */ /* 0x000fe20007f5e0ff */
[----:B------:R-:W-:Y:S01]  /*4810*/  IMAD.WIDE.U32 R2, R17, R58, RZ ;  /* 0x0000003a11027225 */ /* 0x000fe200078e00ff */
[----:B------:R-:W-:-:S03]  /*4820*/  IADD3 R125, P5, PT, R4, R87, RZ ;  /* 0x00000057047d7210 */ /* 0x000fc60007fbe0ff */
[----:B------:R-:W-:Y:S01]  /*4830*/  IMAD.X R105, RZ, RZ, R15, P2 ;  /* 0x000000ffff697224 */ /* 0x000fe200010e060f */
[----:B------:R-:W-:Y:S01]  /*4840*/  IADD3.X R85, PT, PT, R5, RZ, RZ, P5, P0 ;  /* 0x000000ff05557210 */ /* 0x000fe20002fe04ff */
[----:B------:R-:W-:Y:S01]  /*4850*/  IMAD.WIDE.U32 R4, R74, R32, RZ ;  /* 0x000000204a047225 */ /* 0x000fe200078e00ff */
[----:B------:R-:W-:Y:S02]  /*4860*/  IADD3 R121, P0, PT, R2, R121, RZ ;  /* 0x0000007902797210 */ /* 0x000fe40007f1e0ff */
[----:B------:R-:W-:Y:S01]  /*4870*/  IADD3 R95, P2, PT, R94, R95, RZ ;  /* 0x0000005f5e5f7210 */ /* 0x000fe20007f5e0ff */
[----:B------:R-:W-:Y:S01]  /*4880*/  IMAD.WIDE.U32 R14, R31, R33, RZ ;  /* 0x000000211f0e7225 */ /* 0x000fe200078e00ff */
[----:B------:R-:W-:Y:S02]  /*4890*/  IADD3.X R87, PT, PT, R3, RZ, RZ, P0, P1 ;  /* 0x000000ff03577210 */ /* 0x000fe400007e24ff */
[----:B------:R-:W-:Y:S01]  /*48a0*/  IADD3 R117, P1, PT, R4, R117, RZ ;  /* 0x0000007504757210 */ /* 0x000fe20007f3e0ff */
        /* <DEDUP_REMOVED lines=8> */
[----:B------:R-:W-:-:S04]  /*4930*/  IMAD.WIDE.U32 R92, R27, R41, RZ ;  /* 0x000000291b5c7225 */ /* 0x000fc800078e00ff */
[----:B------:R-:W-:Y:S01]  /*4940*/  IMAD.X R111, RZ, RZ, R5, P1 ;  /* 0x000000ffff6f7224 */ /* 0x000fe200008e0605 */
[----:B------:R-:W-:Y:S01]  /*4950*/  IADD3 R5, P4, PT, R2, R89, RZ ;  /* 0x0000005902057210 */ /* 0x000fe20007f9e0ff */
[----:B------:R-:W-:Y:S01]  /*4960*/  IMAD.WIDE.U32 R90, R78, R40, RZ ;  /* 0x000000284e5a7225 */ /* 0x000fe200078e00ff */
[----:B------:R-:W-:Y:S02]  /*4970*/  IADD3 R97, P1, PT, R97, R14, RZ ;  /* 0x0000000e61617210 */ /* 0x000fe40007f3e0ff */
[----:B------:R-:W-:Y:S01]  /*4980*/  IADD3 R92, P5, PT, R92, R99, RZ ;  /* 0x000000635c5c7210 */ /* 0x000fe20007fbe0ff */
[----:B------:R-:W-:Y:S02]  /*4990*/  IMAD.X R109, RZ, RZ, R81, P6 ;  /* 0x000000ffff6d7224 */ /* 0x000fe400030e0651 */
[----:B------:R-:W-:Y:S01]  /*49a0*/  IMAD.WIDE.U32 R80, R24, R43, RZ ;  /* 0x0000002b18507225 */ /* 0x000fe200078e00ff */
[----:B------:R-:W-:-:S03]  /*49b0*/  IADD3.X R99, PT, PT, R93, RZ, RZ, P5, P3 ;  /* 0x000000ff5d637210 */ /* 0x000fc60002fe64ff */
        /* <DEDUP_REMOVED lines=11> */
[----:B------:R-:W-:-:S04]  /*4a70*/  IMAD.WIDE.U32 R14, R66, R56, RZ ;  /* 0x00000038420e7225 */ /* 0x000fc800078e00ff */
[----:B------:R-:W-:Y:S01]  /*4a80*/  IMAD.X R119, RZ, RZ, R81, P3 ;  /* 0x000000ffff777224 */ /* 0x000fe200018e0651 */
[----:B------:R-:W-:Y:S01]  /*4a90*/  IADD3 R103, P3, PT, R103, R92, RZ ;  /* 0x0000005c67677210 */ /* 0x000fe20007f7e0ff */
        /* <DEDUP_REMOVED lines=17> */
[----:B------:R-:W-:-:S03]  /*4bb0*/  IADD3.X R32, PT, PT, R15, RZ, RZ, P5, P1 ;  /* 0x000000ff0f207210 */ /* 0x000fc60002fe24ff */
        /* <DEDUP_REMOVED lines=9> */
[----:B------:R-:W-:Y:S01]  /*4c50*/  IADD3 R48, P1, PT, R99, R100, RZ ;  /* 0x0000006463307210 */ /* 0x000fe20007f3e0ff */
[----:B------:R-:W-:Y:S01]  /*4c60*/  IMAD.X R115, RZ, RZ, R15, P5 ;  /* 0x000000ffff737224 */ /* 0x000fe200028e060f */
[----:B------:R-:W-:Y:S01]  /*4c70*/  IADD3 R99, P5, PT, R80, R102, RZ ;  /* 0x0000006650637210 */ /* 0x000fe20007fbe0ff */
[----:B------:R-:W-:-:S03]  /*4c80*/  IMAD.WIDE.U32 R14, R76, R41, RZ ;  /* 0x000000294c0e7225 */ /* 0x000fc600078e00ff */
[----:B------:R-:W-:Y:S01]  /*4c90*/  IADD3.X R102, PT, PT, R81, RZ, RZ, P5, P4 ;  /* 0x000000ff51667210 */ /* 0x000fe20002fe84ff */
[----:B------:R-:W-:Y:S01]  /*4ca0*/  IMAD.WIDE.U32 R80, R22, R50, RZ ;  /* 0x0000003216507225 */ /* 0x000fe200078e00ff */
[----:B------:R-:W-:Y:S02]  /*4cb0*/  IADD3 R48, P5, PT, R14, R48, RZ ;  /* 0x000000300e307210 */ /* 0x000fe40007fbe0ff */
        /* <DEDUP_REMOVED lines=8> */
[----:B------:R-:W-:Y:S02]  /*4d40*/  IADD3 R89, P1, PT, R89, R90, RZ ;  /* 0x0000005a59597210 */ /* 0x000fe40007f3e0ff */
[----:B------:R-:W-:Y:S01]  /*4d50*/  IADD3.X R90, PT, PT, R81, RZ, RZ, P6, P2 ;  /* 0x000000ff515a7210 */ /* 0x000fe200037e44ff */
[----:B------:R-:W-:Y:S01]  /*4d60*/  IMAD.WIDE.U32 R80, R18, R58, RZ ;  /* 0x0000003a12507225 */ /* 0x000fe200078e00ff */
[----:B------:R-:W-:Y:S02]  /*4d70*/  IADD3 R119, P2, PT, R119, R40, RZ ;  /* 0x0000002877777210 */ /* 0x000fe40007f5e0ff */
[----:B------:R-:W-:Y:S01]  /*4d80*/  IADD3.X R40, PT, PT, R95, RZ, RZ, P5, P3 ;  /* 0x000000ff5f287210 */ /* 0x000fe20002fe64ff */
[----:B------:R-:W-:Y:S01]  /*4d90*/  IMAD.WIDE.U32 R94, R64, R57, RZ ;  /* 0x00000039405e7225 */ /* 0x000fe200078e00ff */
[----:B------:R-:W-:Y:S02]  /*4da0*/  IADD3 R101, P5, PT, R14, R101, RZ ;  /* 0x000000650e657210 */ /* 0x000fe40007fbe0ff */
[----:B------:R-:W-:-:S02]  /*4db0*/  IADD3 R56, P6, PT, R80, R87, RZ ;  /* 0x0000005750387210 */ /* 0x000fc40007fde0ff */
[----:B------:R-:W-:Y:S01]  /*4dc0*/  IADD3 R125, P3, PT, R125, R96, RZ ;  /* 0x000000607d7d7210 */ /* 0x000fe20007f7e0ff */
[----:B------:R-:W-:Y:S01]  /*4dd0*/  IMAD.X R113, RZ, RZ, R15, P5 ;  /* 0x000000ffff717224 */ /* 0x000fe200028e060f */
[----:B------:R-:W-:Y:S01]  /*4de0*/  IADD3 R100, P5, PT, R94, R107, RZ ;  /* 0x0000006b5e647210 */ /* 0x000fe20007fbe0ff */
[----:B------:R-:W-:Y:S01]  /*4df0*/  IMAD.WIDE.U32 R14, R29, R35, RZ ;  /* 0x000000231d0e7225 */ /* 0x000fe200078e00ff */
[----:B------:R-:W-:Y:S02]  /*4e00*/  IADD3.X R107, PT, PT, R81, RZ, RZ, P6, P0 ;  /* 0x000000ff516b7210 */ /* 0x000fe400037e04ff */
[----:B------:R-:W-:Y:S01]  /*4e10*/  IADD3.X R96, PT, PT, R95, RZ, RZ, P5, P4 ;  /* 0x000000ff5f607210 */ /* 0x000fe20002fe84ff */
[----:B------:R-:W-:Y:S01]  /*4e20*/  IMAD.WIDE.U32 R80, R25, R43, RZ ;  /* 0x0000002b19507225 */ /* 0x000fe200078e00ff */
[----:B------:R-:W-:Y:S02]  /*4e30*/  IADD3 R87, P4, PT, R14, R89, RZ ;  /* 0x000000590e577210 */ /* 0x000fe40007f9e0ff */
[----:B------:R-:W-:Y:S01]  /*4e40*/  IADD3 R121, P0, PT, R121, R56, RZ ;  /* 0x0000003879797210 */ /* 0x000fe20007f1e0ff */
[----:B------:R-:W-:Y:S01]  /*4e50*/  IMAD.WIDE.U32 R94, R31, R34, RZ ;  /* 0x000000221f5e7225 */ /* 0x000fe200078e00ff */
[----:B------:R-:W-:-:S02]  /*4e60*/  IADD3.X R89, PT, PT, R15, RZ, RZ, P4, P1 ;  /* 0x000000ff0f597210 */ /* 0x000fc400027e24ff */
[----:B------:R-:W-:Y:S01]  /*4e70*/  IADD3 R56, P4, PT, R80, R119, RZ ;  /* 0x0000007750387210 */ /* 0x000fe20007f9e0ff */
[----:B------:R-:W-:Y:S01]  /*4e80*/  IMAD.WIDE.U32 R14, R21, R51, RZ ;  /* 0x00000033150e7225 */ /* 0x000fe200078e00ff */
[----:B------:R-:W-:Y:S02]  /*4e90*/  IADD3 R103, P1, PT, R103, R48, RZ ;  /* 0x0000003067677210 */ /* 0x000fe40007f3e0ff */
[----:B------:R-:W-:Y:S02]  /*4ea0*/  IADD3.X R48, PT, PT, R81, RZ, RZ, P4, P2 ;  /* 0x000000ff51307210 */ /* 0x000fe400027e44ff */
[----:B------:R-:W-:Y:S02]  /*4eb0*/  IADD3 R125, P2, PT, R14, R125, RZ ;  /* 0x0000007d0e7d7210 */ /* 0x000fe40007f5e0ff */
[----:B------:R-:W-:Y:S02]  /*4ec0*/  IADD3 R99, P5, PT, R32, R99, RZ ;  /* 0x0000006320637210 */ /* 0x000fe40007fbe0ff */
        /* <DEDUP_REMOVED lines=31> */
[----:B------:R-:W-:-:S03]  /*50c0*/  IADD3 R99, P3, PT, R48, R99, RZ ;  /* 0x0000006330637210 */ /* 0x000fc60007f7e0ff */
[----:B------:R-:W-:Y:S01]  /*50d0*/  IMAD.X R103, RZ, RZ, R95, P2 ;  /* 0x000000ffff677224 */ /* 0x000fe200010e065f */
[----:B------:R-:W-:Y:S01]  /*50e0*/  IADD3 R48, P2, PT, R14, R125, RZ ;  /* 0x0000007d0e307210 */ /* 0x000fe20007f5e0ff */
[----:B------:R-:W-:-:S04]  /*50f0*/  IMAD.WIDE.U32 R94, R77, R41, RZ ;  /* 0x000000294d5e7225 */ /* 0x000fc800078e00ff */
[----:B------:R-:W-:Y:S01]  /*5100*/  IMAD.X R106, RZ, RZ, R15, P2 ;  /* 0x000000ffff6a7224 */ /* 0x000fe200010e060f */
[----:B------:R-:W-:Y:S01]  /*5110*/  IADD3 R98, P2, PT, R94, R123, RZ ;  /* 0x0000007b5e627210 */ /* 0x000fe20007f5e0ff */
[----:B------:R-:W-:-:S03]  /*5120*/  IMAD.WIDE.U32 R14, R69, R49, RZ ;  /* 0x00000031450e7225 */ /* 0x000fc600078e00ff */
        /* <DEDUP_REMOVED lines=9> */
[----:B------:R-:W-:Y:S02]  /*51c0*/  IADD3.X R104, PT, PT, R105, RZ, RZ, P5, P1 ;  /* 0x000000ff69687210 */ /* 0x000fe40002fe24ff */
[----:B------:R-:W-:Y:S01]  /*51d0*/  IADD3 R117, P1, PT, R32, R117, RZ ;  /* 0x0000007520757210 */ /* 0x000fe20007f3e0ff */
[----:B------:R-:W-:Y:S02]  /*51e0*/  IMAD.X R121, RZ, RZ, R15, P6 ;  /* 0x000000ffff797224 */ /* 0x000fe400030e060f */
[----:B------:R-:W-:-:S03]  /*51f0*/  IMAD.WIDE.U32 R14, R30, R35, RZ ;  /* 0x000000231e0e7225 */ /* 0x000fc600078e00ff */
        /* <DEDUP_REMOVED lines=10> */
[----:B------:R-:W-:Y:S02]  /*52a0*/  IADD3.X R98, PT, PT, R99, RZ, RZ, P5, P2 ;  /* 0x000000ff63627210 */ /* 0x000fe40002fe44ff */
[----:B------:R-:W-:Y:S02]  /*52b0*/  IADD3 R94, P5, PT, R14, R119, RZ ;  /* 0x000000770e5e7210 */ /* 0x000fe40007fbe0ff */
[----:B------:R-:W-:Y:S01]  /*52c0*/  IADD3 R105, P2, PT, R102, R109, RZ ;  /* 0x0000006d66697210 */ /* 0x000fe20007f5e0ff */
[----:B------:R-:W-:Y:S01]  /*52d0*/  IMAD.WIDE.U32 R108, R70, R49, RZ ;  /* 0x00000031466c7225 */ /* 0x000fe200078e00ff */
[----:B------:R-:W-:-:S02]  /*52e0*/  IADD3.X R123, PT, PT, R15, RZ, RZ, P5, P0 ;  /* 0x000000ff0f7b7210 */ /* 0x000fc40002fe04ff */
        /* <DEDUP_REMOVED lines=32> */
[----:B------:R-:W-:Y:S02]  /*54f0*/  IADD3.X R104, PT, PT, R105, RZ, RZ, P5, P3 ;  /* 0x000000ff69687210 */ /* 0x000fe40002fe64ff */
[----:B------:R-:W-:Y:S02]  /*5500*/  IADD3 R94, P5, PT, R108, R91, RZ ;  /* 0x0000005b6c5e7210 */ /* 0x000fe40007fbe0ff */
[----:B------:R-:W-:-:S02]  /*5510*/  IADD3 R89, P3, PT, R89, R102, RZ ;  /* 0x0000006659597210 */ /* 0x000fc40007f7e0ff */
        /* <DEDUP_REMOVED lines=15> */
[----:B------:R-:W-:Y:S02]  /*5610*/  IADD3 R121, P6, PT, R90, R121, RZ ;  /* 0x000000795a797210 */ /* 0x000fe40007fde0ff */
[----:B------:R-:W-:Y:S02]  /*5620*/  IADD3 R32, P5, PT, R14, R87, RZ ;  /* 0x000000570e207210 */ /* 0x000fe40007fbe0ff */
[----:B------:R-:W-:Y:S01]  /*5630*/  IADD3.X R93, PT, PT, R91, RZ, RZ, P6, P4 ;  /* 0x000000ff5b5d7210 */ /* 0x000fe200037e84ff */
[----:B------:R-:W-:Y:S01]  /*5640*/  IMAD.WIDE.U32 R90, R20, R53, RZ ;  /* 0x00000035145a7225 */ /* 0x000fe200078e00ff */
[----:B------:R-:W-:-:S03]  /*5650*/  IADD3 R83, P4, PT, R96, R83, RZ ;  /* 0x0000005360537210 */ /* 0x000fc60007f9e0ff */
        /* <DEDUP_REMOVED lines=48> */
[----:B------:R-:W-:Y:S02]  /*5960*/  IADD3 R41, P5, PT, R90, R95, RZ ;  /* 0x0000005f5a297210 */ /* 0x000fe40007fbe0ff */
[----:B------:R-:W-:-:S05]  /*5970*/  IADD3 R33, P6, PT, R96, R121, RZ ;  /* 0x0000007960217210 */ /* 0x000fca0007fde0ff */
[----:B------:R-:W-:Y:S01]  /*5980*/  IMAD.X R95, RZ, RZ, R97, P6 ;  /* 0x000000ffff5f7224 */ /* 0x000fe200030e0661 */
        /* <DEDUP_REMOVED lines=22> */
[----:B------:R-:W-:Y:S02]  /*5af0*/  IADD3 R104, P5, PT, R90, R49, RZ ;  /* 0x000000315a687210 */ /* 0x000fe40007fbe0ff */
[----:B------:R-:W-:Y:S02]  /*5b00*/  IADD3 R49, P2, PT, R87, R108, RZ ;  /* 0x0000006c57317210 */ /* 0x000fe40007f5e0ff */
[----:B------:R-:W-:Y:S01]  /*5b10*/  IADD3.X R87, PT, PT, R91, RZ, RZ, P5, P0 ;  /* 0x000000ff5b577210 */ /* 0x000fe20002fe04ff */
[----:B------:R-:W-:-:S03]  /*5b20*/  IMAD.WIDE.U32 R90, R68, R51, RZ ;  /* 0x00000033445a7225 */ /* 0x000fc600078e00ff */
[----:B------:R-:W-:Y:S02]  /*5b30*/  IADD3 R108, P5, PT, R90, R57, RZ ;  /* 0x000000395a6c7210 */ /* 0x000fe40007fbe0ff */
[----:B------:R-:W-:Y:S01]  /*5b40*/  IADD3 R57, P0, PT, R83, R106, RZ ;  /* 0x0000006a53397210 */ /* 0x000fe20007f1e0ff */
[----:B------:R-:W-:Y:S01]  /*5b50*/  IMAD.WIDE.U32 R106, R74, R34, RZ ;  /* 0x000000224a6a7225 */ /* 0x000fe200078e00ff */
[----:B------:R-:W-:Y:S02]  /*5b60*/  IADD3.X R93, PT, PT, R91, RZ, RZ, P5, P1 ;  /* 0x000000ff5b5d7210 */ /* 0x000fe40002fe24ff */
[----:B------:R-:W-:Y:S01]  /*5b70*/  IADD3 R41, P1, PT, R94, R41, RZ ;  /* 0x000000295e297210 */ /* 0x000fe20007f3e0ff */
        /* <DEDUP_REMOVED lines=58> */
[----:B------:R-:W-:Y:S02]  /*5f20*/  IADD3 R49, P5, PT, R108, R49, RZ ;  /* 0x000000316c317210 */ /* 0x000fe40007fbe0ff */
[----:B------:R-:W-:Y:S01]  /*5f30*/  IADD3.X R89, PT, PT, R91, RZ, RZ, P6, P1 ;  /* 0x000000ff5b597210 */ /* 0x000fe200037e24ff */
[----:B------:R-:W-:Y:S01]  /*5f40*/  IMAD.WIDE.U32 R90, R69, R51, RZ ;  /* 0x00000033455a7225 */ /* 0x000fe200078e00ff */
[----:B------:R-:W-:-:S03]  /*5f50*/  IADD3 R111, P1, PT, R100, R111, RZ ;  /* 0x0000006f646f7210 */ /* 0x000fc60007f3e0ff */
[----:B------:R-:W-:Y:S01]  /*5f60*/  IMAD.X R87, RZ, RZ, R109, P5 ;  /* 0x000000ffff577224 */ /* 0x000fe200028e066d */
[----:B------:R-:W-:Y:S01]  /*5f70*/  IADD3 R93, P5, PT, R90, R93, RZ ;  /* 0x0000005d5a5d7210 */ /* 0x000fe20007fbe0ff */
[----:B------:R-:W-:-:S03]  /*5f80*/  IMAD.WIDE.U32 R108, R24, R46, RZ ;  /* 0x0000002e186c7225 */ /* 0x000fc600078e00ff */
[----:B------:R-:W-:Y:S01]  /*5f90*/  IADD3.X R113, PT, PT, R91, RZ, RZ, P5, P3 ;  /* 0x000000ff5b717210 */ /* 0x000fe20002fe64ff */
[----:B------:R-:W-:Y:S01]  /*5fa0*/  IMAD.WIDE.U32 R90, R65, R59, RZ ;  /* 0x0000003b415a7225 */ /* 0x000fe200078e00ff */
[----:B------:R-:W-:Y:S02]  /*5fb0*/  IADD3 R57, P3, PT, R57, R94, RZ ;  /* 0x0000005e39397210 */ /* 0x000fe40007f7e0ff */
[----:B------:R-:W-:Y:S02]  /*5fc0*/  IADD3 R41, P5, PT, R108, R41, RZ ;  /* 0x000000296c297210 */ /* 0x000fe40007fbe0ff */
[----:B------:R-:W-:-:S03]  /*5fd0*/  IADD3 R94, P6, PT, R90, R119, RZ ;  /* 0x000000775a5e7210 */ /* 0x000fc60007fde0ff */
[----:B------:R-:W-:Y:S01]  /*5fe0*/  IMAD.X R119, RZ, RZ, R109, P5 ;  /* 0x000000ffff777224 */ /* 0x000fe200028e066d */
        /* <DEDUP_REMOVED lines=9> */
[----:B------:R-:W-:Y:S01]  /*6080*/  IADD3 R98, P5, PT, R90, R81, RZ ;  /* 0x000000515a627210 */ /* 0x000fe20007fbe0ff */
[----:B------:R-:W-:-:S03]  /*6090*/  IMAD.X R107, RZ, RZ, R109, P6 ;  /* 0x000000ffff6b7224 */ /* 0x000fc600030e066d */
        /* <DEDUP_REMOVED lines=111> */
[----:B------:R-:W-:-:S03]  /*6790*/  IADD3 R100, P6, PT, R92, R101, RZ ;  /* 0x000000655c647210 */ /* 0x000fc60007fde0ff */
[----:B------:R-:W-:Y:S02]  /*67a0*/  IMAD.X R101, RZ, RZ, R91, P5 ;  /* 0x000000ffff657224 */ /* 0x000fe400028e065b */
[----:B------:R-:W-:Y:S01]  /*67b0*/  IMAD.WIDE.U32 R90, R75, R35, RZ ;  /* 0x000000234b5a7225 */ /* 0x000fe200078e00ff */
        /* <DEDUP_REMOVED lines=11> */
[----:B------:R-:W-:-:S03]  /*6870*/  IADD3 R109, P5, PT, R92, R109, RZ ;  /* 0x0000006d5c6d7210 */ /* 0x000fc60007fbe0ff */
[----:B------:R-:W-:Y:S01]  /*6880*/  IMAD.X R20, RZ, RZ, R91, P4 ;  /* 0x000000ffff147224 */ /* 0x000fe200020e065b */
[----:B------:R-:W-:Y:S01]  /*6890*/  IADD3 R107, P4, PT, R107, R106, RZ ;  /* 0x0000006a6b6b7210 */ /* 0x000fe20007f9e0ff */
[----:B------:R-:W-:Y:S01]  /*68a0*/  IMAD.WIDE.U32 R90, R26, R46, RZ ;  /* 0x0000002e1a5a7225 */ /* 0x000fe200078e00ff */
[----:B------:R-:W-:Y:S02]  /*68b0*/  IADD3.X R43, PT, PT, R93, RZ, RZ, P5, P2 ;  /* 0x000000ff5d2b7210 */ /* 0x000fe40002fe44ff */
[----:B------:R-:W-:Y:S01]  /*68c0*/  IADD3 R99, P2, PT, R94, R99, RZ ;  /* 0x000000635e637210 */ /* 0x000fe20007f5e0ff */
[----:B------:R-:W-:-:S03]  /*68d0*/  IMAD.WIDE.U32 R92, R16, R63, RZ ;  /* 0x0000003f105c7225 */ /* 0x000fc600078e00ff */
        /* <DEDUP_REMOVED lines=9> */
[----:B------:R-:W-:Y:S01]  /*6970*/  IADD3.X R95, PT, PT, R95, RZ, RZ, P5, P1 ;  /* 0x000000ff5f5f7210 */ /* 0x000fe20002fe24ff */
[----:B------:R-:W0:Y:S01]  /*6980*/  S2R R81, SR_TID.X ;  /* 0x0000000000517919 */ /* 0x000e220000002100 */
        /* <DEDUP_REMOVED lines=17> */
[----:B------:R-:W-:Y:S02]  /*6aa0*/  IADD3 R113, P4, PT, R85, R100, RZ ;  /* 0x0000006455717210 */ /* 0x000fe40007f9e0ff */
[----:B------:R-:W-:Y:S01]  /*6ab0*/  IADD3.X R108, PT, PT, R51, RZ, RZ, P0, P6 ;  /* 0x000000ff336c7210 */ /* 0x000fe200007ec4ff */
[----:B------:R-:W-:Y:S01]  /*6ac0*/  IMAD.WIDE.U32 R50, R29, R39, RZ ;  /* 0x000000271d327225 */ /* 0x000fe200078e00ff */
[----:B------:R-:W-:-:S03]  /*6ad0*/  IADD3 R106, P0, PT, R58, R117, RZ ;  /* 0x000000753a6a7210 */ /* 0x000fc60007f1e0ff */
[----:B0-----:R-:W-:Y:S01]  /*6ae0*/  IMAD R81, R0, UR4, R81 ;  /* 0x0000000400517c24 */ /* 0x001fe2000f8e0251 */
[----:B------:R-:W-:Y:S01]  /*6af0*/  IADD3.X R29, PT, PT, R59, RZ, RZ, P0, P5 ;  /* 0x000000ff3b1d7210 */ /* 0x000fe200007ea4ff */
[----:B------:R-:W-:Y:S01]  /*6b00*/  IMAD.WIDE.U32 R58, R64, R61, RZ ;  /* 0x0000003d403a7225 */ /* 0x000fe200078e00ff */
[----:B------:R-:W-:Y:S02]  /*6b10*/  IADD3 R115, P5, PT, R96, R109, RZ ;  /* 0x0000006d60737210 */ /* 0x000fe40007fbe0ff */
[----:B------:R-:W-:Y:S01]  /*6b20*/  IADD3 R0, P1, PT, R50, R91, RZ ;  /* 0x0000005b32007210 */ /* 0x000fe20007f3e0ff */
[----:B------:R-:W-:Y:S01]  /*6b30*/  IMAD.WIDE.U32 R90, R78, R44, RZ ;  /* 0x0000002c4e5a7225 */ /* 0x000fe200078e00ff */
[----:B------:R-:W-:Y:S02]  /*6b40*/  IADD3 R109, P0, PT, R101, R92, RZ ;  /* 0x0000005c656d7210 */ /* 0x000fe40007f1e0ff */
[----:B------:R-:W-:Y:S01]  /*6b50*/  IADD3 R92, P6, PT, R58, R113, RZ ;  /* 0x000000713a5c7210 */ /* 0x000fe20007fde0ff */
[----:B------:R-:W-:Y:S01]  /*6b60*/  IMAD.SHL.U32 R81, R81, 0x4, RZ ;  /* 0x0000000451517824 */ /* 0x000fe200078e00ff */
[----:B------:R-:W-:Y:S01]  /*6b70*/  IADD3.X R85, PT, PT, R51, RZ, RZ, P1, P3 ;  /* 0x000000ff33557210 */ /* 0x000fe20000fe64ff */
[----:B------:R-:W-:Y:S01]  /*6b80*/  IMAD.WIDE.U32 R50, R18, R62, RZ ;  /* 0x0000003e12327225 */ /* 0x000fe200078e00ff */
        /* <DEDUP_REMOVED lines=11> */
[----:B------:R-:W-:Y:S01]  /*6c40*/  IADD3.X R99, PT, PT, R51, RZ, RZ, P6, P2 ;  /* 0x000000ff33637210 */ /* 0x000fe200037e44ff */
[----:B------:R-:W-:Y:S01]  /*6c50*/  IMAD.WIDE.U32 R58, R31, R38, RZ ;  /* 0x000000261f3a7225 */ /* 0x000fe200078e00ff */
[----:B------:R-:W-:Y:S02]  /*6c60*/  IADD3 R93, P0, PT, R93, R50, RZ ;  /* 0x000000325d5d7210 */ /* 0x000fe40007f1e0ff */
[----:B------:R-:W-:Y:S01]  /*6c70*/  IADD3 R97, P2, PT, R90, R97, RZ ;  /* 0x000000615a617210 */ /* 0x000fe20007f5e0ff */
[----:B------:R-:W-:Y:S01]  /*6c80*/  IMAD.WIDE.U32 R50, R66, R60, RZ ;  /* 0x0000003c42327225 */ /* 0x000fe200078e00ff */
[----:B------:R-:W-:Y:S02]  /*6c90*/  IADD3 R107, P3, PT, R102, R107, RZ ;  /* 0x0000006b666b7210 */ /* 0x000fe40007f7e0ff */
[----:B------:R-:W-:Y:S02]  /*6ca0*/  IADD3 R90, P6, PT, R20, R101, RZ ;  /* 0x00000065145a7210 */ /* 0x000fe40007fde0ff */
[----:B------:R-:W-:-:S02]  /*6cb0*/  IADD3.X R102, PT, PT, R91, RZ, RZ, P2, P1 ;  /* 0x000000ff5b667210 */ /* 0x000fc400017e24ff */
[----:B------:R-:W-:Y:S02]  /*6cc0*/  IADD3 R101, P1, PT, R50, R107, RZ ;  /* 0x0000006b32657210 */ /* 0x000fe40007f3e0ff */
[----:B------:R-:W-:Y:S02]  /*6cd0*/  IADD3 R111, P5, PT, R112, R111, RZ ;  /* 0x0000006f706f7210 */ /* 0x000fe40007fbe0ff */
[----:B------:R-:W-:Y:S01]  /*6ce0*/  IADD3.X R91, PT, PT, R21, RZ, RZ, P6, P4 ;  /* 0x000000ff155b7210 */ /* 0x000fe200037e84ff */
[----:B------:R-:W-:Y:S01]  /*6cf0*/  IMAD.WIDE.U32 R20, R27, R46, RZ ;  /* 0x0000002e1b147225 */ /* 0x000fe200078e00ff */
[----:B------:R-:W-:Y:S02]  /*6d00*/  IADD3 R103, P2, PT, R103, R98, RZ ;  /* 0x0000006267677210 */ /* 0x000fe40007f5e0ff */
[----:B------:R-:W-:Y:S01]  /*6d10*/  IADD3.X R112, PT, PT, R51, RZ, RZ, P1, P3 ;  /* 0x000000ff33707210 */ /* 0x000fe20000fe64ff */
[----:B------:R-:W-:Y:S01]  /*6d20*/  IMAD.WIDE.U32 R50, R23, R54, RZ ;  /* 0x0000003617327225 */ /* 0x000fe200078e00ff */
[----:B------:R-:W-:-:S02]  /*6d30*/  IADD3 R98, P4, PT, R58, R111, RZ ;  /* 0x0000006f3a627210 */ /* 0x000fc40007f9e0ff */
        /* <DEDUP_REMOVED lines=26> */
[----:B------:R-:W-:-:S03]  /*6ee0*/  IMAD.WIDE.U32 R50, R69, R53, RZ ;  /* 0x0000003545327225 */ /* 0x000fc600078e00ff */
[----:B------:R-:W-:Y:S01]  /*6ef0*/  IADD3.X R97, PT, PT, R59, RZ, RZ, P2, P4 ;  /* 0x000000ff3b617210 */ /* 0x000fe200017e84ff */
[----:B------:R-:W-:Y:S01]  /*6f00*/  IMAD.WIDE.U32 R58, R75, R36, RZ ;  /* 0x000000244b3a7225 */ /* 0x000fe200078e00ff */
[----:B------:R-:W-:Y:S02]  /*6f10*/  IADD3 R110, P2, PT, R50, R103, RZ ;  /* 0x00000067326e7210 */ /* 0x000fe40007f5e0ff */
        /* <DEDUP_REMOVED lines=13> */
[----:B------:R-:W-:Y:S02]  /*6ff0*/  IADD3 R26, P3, PT, R50, R101, RZ ;  /* 0x00000065321a7210 */ /* 0x000fe40007f7e0ff */
[----:B------:R-:W-:Y:S02]  /*7000*/  IADD3 R95, P5, PT, R102, R95, RZ ;  /* 0x0000005f665f7210 */ /* 0x000fe40007fbe0ff */
[----:B------:R-:W-:Y:S02]  /*7010*/  IADD3.X R92, PT, PT, R93, RZ, RZ, P6, P4 ;  /* 0x000000ff5d5c7210 */ /* 0x000fe400037e84ff */
        /* <DEDUP_REMOVED lines=15> */
[----:B------:R-:W-:Y:S01]  /*7110*/  IADD3 R101, P2, PT, R99, R108, RZ ;  /* 0x0000006c63657210 */ /* 0x000fe20007f5e0ff */
[----:B------:R-:W-:Y:S01]  /*7120*/  IMAD.WIDE.U32 R108, R73, R39, RZ ;  /* 0x00000027496c7225 */ /* 0x000fe200078e00ff */
[----:B------:R-:W-:Y:S02]  /*7130*/  IADD3.X R93, PT, PT, R51, RZ, RZ, P5, P0 ;  /* 0x000000ff335d7210 */ /* 0x000fe40002fe04ff */
        /* <DEDUP_REMOVED lines=11> */
[----:B------:R-:W-:Y:S02]  /*71f0*/  IADD3 R103, P5, PT, R58, R103, RZ ;  /* 0x000000673a677210 */ /* 0x000fe40007fbe0ff */
[----:B------:R-:W-:Y:S01]  /*7200*/  IADD3 R17, P3, PT, R106, R17, RZ ;  /* 0x000000116a117210 */ /* 0x000fe20007f7e0ff */
[----:B------:R-:W-:Y:S01]  /*7210*/  IMAD.WIDE.U32 R36, R18, R63, RZ ;  /* 0x0000003f12247225 */ /* 0x000fe200078e00ff */
[----:B------:R-:W-:-:S02]  /*7220*/  IADD3 R29, P4, PT, R29, R98, RZ ;  /* 0x000000621d1d7210 */ /* 0x000fc40007f9e0ff */
[----:B------:R-:W-:Y:S01]  /*7230*/  IADD3.X R110, PT, PT, R51, RZ, RZ, P6, P0 ;  /* 0x000000ff336e7210 */ /* 0x000fe200037e04ff */
[-C--:B------:R-:W-:Y:S01]  /*7240*/  IMAD.WIDE.U32 R98, R73, R38.reuse, RZ ;  /* 0x0000002649627225 */ /* 0x080fe200078e00ff */
[----:B------:R-:W-:Y:S02]  /*7250*/  IADD3.X R111, PT, PT, R59, RZ, RZ, P5, P1 ;  /* 0x000000ff3b6f7210 */ /* 0x000fe40002fe24ff */
[----:B------:R-:W-:Y:S01]  /*7260*/  IADD3 R17, P6, PT, R36, R17, RZ ;  /* 0x0000001124117210 */ /* 0x000fe20007fde0ff */
[----:B------:R-:W-:Y:S01]  /*7270*/  IMAD.WIDE.U32 R96, R74, R38, RZ ;  /* 0x000000264a607225 */ /* 0x000fe200078e00ff */
[----:B------:R-:W-:Y:S02]  /*7280*/  IADD3 R115, P1, PT, R43, R102, RZ ;  /* 0x000000662b737210 */ /* 0x000fe40007f3e0ff */
[----:B------:R-:W-:Y:S01]  /*7290*/  IADD3 R85, P0, PT, R85, R112, RZ ;  /* 0x0000007055557210 */ /* 0x000fe20007f1e0ff */
[----:B------:R-:W-:Y:S01]  /*72a0*/  IMAD.WIDE.U32 R50, R72, R39, RZ ;  /* 0x0000002748327225 */ /* 0x000fe200078e00ff */
[----:B------:R-:W-:-:S03]  /*72b0*/  IADD3.X R102, PT, PT, R37, RZ, RZ, P6, P3 ;  /* 0x000000ff25667210 */ /* 0x000fc600037e64ff */
[----:B------:R-:W-:Y:S01]  /*72c0*/  IMAD.WIDE.U32 R106, R74, R39, RZ ;  /* 0x000000274a6a7225 */ /* 0x000fe200078e00ff */
[----:B------:R-:W-:-:S03]  /*72d0*/  IADD3 R74, P5, PT, R20, R29, RZ ;  /* 0x0000001d144a7210 */ /* 0x000fc60007fbe0ff */
[----:B------:R-:W-:Y:S01]  /*72e0*/  IMAD.WIDE.U32 R72, R78, R45, RZ ;  /* 0x0000002d4e487225 */ /* 0x000fe200078e00ff */
[----:B------:R-:W-:Y:S02]  /*72f0*/  IADD3.X R29, PT, PT, R21, RZ, RZ, P5, P4 ;  /* 0x000000ff151d7210 */ /* 0x000fe40002fe84ff */
        /* <DEDUP_REMOVED lines=9> */
[----:B------:R-:W-:Y:S01]  /*7390*/  IMAD.WIDE.U32 R38, R75, R39, RZ ;  /* 0x000000274b267225 */ /* 0x000fe200078e00ff */
[----:B------:R-:W-:Y:S02]  /*73a0*/  IADD3 R75, P3, PT, R20, R85, RZ ;  /* 0x00000055144b7210 */ /* 0x000fe40007f7e0ff */
[----:B------:R-:W-:Y:S01]  /*73b0*/  IADD3.X R92, PT, PT, R37, RZ, RZ, P2, P1 ;  /* 0x000000ff255c7210 */ /* 0x000fe200017e24ff */
        /* <DEDUP_REMOVED lines=8> */
[----:B------:R-:W-:Y:S02]  /*7440*/  IADD3 R87, P5, PT, R22, R87, RZ ;  /* 0x0000005716577210 */ /* 0x000fe40007fbe0ff */
[----:B------:R-:W-:Y:S02]  /*7450*/  IADD3 R95, P3, PT, R95, R74, RZ ;  /* 0x0000004a5f5f7210 */ /* 0x000fe40007f7e0ff */
[----:B------:R-:W-:Y:S01]  /*7460*/  IADD3 R104, P6, PT, R20, R31, RZ ;  /* 0x0000001f14687210 */ /* 0x000fe20007fde0ff */
[----:B------:R-:W-:Y:S01]  /*7470*/  IMAD.WIDE.U32 R30, R79, R46, RZ ;  /* 0x0000002e4f1e7225 */ /* 0x000fe200078e00ff */
[----:B------:R-:W-:Y:S02]  /*7480*/  IADD3.X R89, PT, PT, R73, RZ, RZ, P1, P4 ;  /* 0x000000ff49597210 */ /* 0x000fe40000fe84ff */
[----:B------:R-:W-:Y:S01]  /*7490*/  IADD3 R103, P1, PT, R102, R103, RZ ;  /* 0x0000006766677210 */ /* 0x000fe20007f3e0ff */
[----:B------:R-:W-:Y:S01]  /*74a0*/  IMAD.WIDE.U32 R72, R79, R45, RZ ;  /* 0x0000002d4f487225 */ /* 0x000fe200078e00ff */
[----:B------:R-:W-:-:S02]  /*74b0*/  IADD3.X R91, PT, PT, R23, RZ, RZ, P5, P0 ;  /* 0x000000ff175b7210 */ /* 0x000fc40002fe04ff */
[----:B------:R-:W-:Y:S01]  /*74c0*/  IADD3 R102, P4, PT, R98, R95, RZ ;  /* 0x0000005f62667210 */ /* 0x000fe20007f9e0ff */
[----:B------:R-:W-:Y:S01]  /*74d0*/  IMAD.WIDE.U32 R22, R76, R47, RZ ;  /* 0x0000002f4c167225 */ /* 0x000fe200078e00ff */
[----:B------:R-:W-:Y:S02]  /*74e0*/  IADD3 R113, P5, PT, R110, R75, RZ ;  /* 0x0000004b6e717210 */ /* 0x000fe40007fbe0ff */
[----:B------:R-:W-:Y:S01]  /*74f0*/  IADD3.X R110, PT, PT, R21, RZ, RZ, P6, P2 ;  /* 0x000000ff156e7210 */ /* 0x000fe200037e44ff */
[----:B------:R-:W-:Y:S01]  /*7500*/  IMAD.WIDE.U32 R20, R69, R54, RZ ;  /* 0x0000003645147225 */ /* 0x000fe200078e00ff */
[----:B------:R-:W-:Y:S02]  /*7510*/  IADD3.X R95, PT, PT, R99, RZ, RZ, P4, P3 ;  /* 0x000000ff635f7210 */ /* 0x000fe400027e64ff */
[----:B------:R-:W-:Y:S01]  /*7520*/  IADD3 R111, P0, PT, R111, R36, RZ ;  /* 0x000000246f6f7210 */ /* 0x000fe20007f1e0ff */
[----:B------:R-:W-:Y:S01]  /*7530*/  IMAD.WIDE.U32 R98, R77, R47, RZ ;  /* 0x0000002f4d627225 */ /* 0x000fe200078e00ff */
[----:B------:R-:W-:-:S03]  /*7540*/  IADD3 R43, P3, PT, R43, R52, RZ ;  /* 0x000000342b2b7210 */ /* 0x000fc60007f7e0ff */
[----:B------:R-:W-:-:S04]  /*7550*/  IMAD.WIDE.U32 R36, R78, R46, RZ ;  /* 0x0000002e4e247225 */ /* 0x000fc800078e00ff */
        /* <DEDUP_REMOVED lines=11> */
[----:B------:R-:W-:Y:S01]  /*7610*/  IMAD.WIDE.U32 R74, R71, R53, RZ ;  /* 0x00000035474a7225 */ /* 0x000fe200078e00ff */
[----:B------:R-:W-:Y:S02]  /*7620*/  IADD3 R103, P6, PT, R44, R103, RZ ;  /* 0x000000672c677210 */ /* 0x000fe40007fde0ff */
[----:B------:R-:W-:Y:S01]  /*7630*/  IADD3.X R101, PT, PT, R101, RZ, RZ, P5, P4 ;  /* 0x000000ff65657210 */ /* 0x000fe20002fe84ff */
[----:B------:R-:W-:Y:S01]  /*7640*/  IMAD.WIDE.U32 R60, R67, R61, RZ ;  /* 0x0000003d433c7225 */ /* 0x000fe200078e00ff */
[----:B------:R-:W-:Y:S02]  /*7650*/  IADD3 R43, P4, PT, R72, R43, RZ ;  /* 0x0000002b482b7210 */ /* 0x000fe40007f9e0ff */
[----:B------:R-:W-:Y:S01]  /*7660*/  IADD3.X R112, PT, PT, R45, RZ, RZ, P6, P1 ;  /* 0x000000ff2d707210 */ /* 0x000fe200037e24ff */
[----:B------:R-:W-:Y:S01]  /*7670*/  IMAD.WIDE.U32 R20, R68, R55, RZ ;  /* 0x0000003744147225 */ /* 0x000fe200078e00ff */
[----:B------:R-:W-:-:S02]  /*7680*/  IADD3 R111, P0, PT, R92, R93, RZ ;  /* 0x0000005d5c6f7210 */ /* 0x000fc40007f1e0ff */
[----:B------:R-:W-:Y:S01]  /*7690*/  IADD3 R85, P1, PT, R85, R102, RZ ;  /* 0x0000006655557210 */ /* 0x000fe20007f3e0ff */
[----:B------:R-:W-:Y:S01]  /*76a0*/  IMAD.WIDE.U32 R92, R69, R55, RZ ;  /* 0x00000037455c7225 */ /* 0x000fe200078e00ff */
        /* <DEDUP_REMOVED lines=17> */
[-C--:B------:R-:W-:Y:S01]  /*77c0*/  IMAD.WIDE.U32 R72, R66, R62.reuse, RZ ;  /* 0x0000003e42487225 */ /* 0x080fe200078e00ff */
[----:B------:R-:W-:Y:S02]  /*77d0*/  IADD3 R51, P4, PT, R110, R43, RZ ;  /* 0x0000002b6e337210 */ /* 0x000fe40007f9e0ff */
[----:B------:R-:W-:Y:S01]  /*77e0*/  IADD3.X R20, PT, PT, R23, RZ, RZ, P0, P3 ;  /* 0x000000ff17147210 */ /* 0x000fe200007e64ff */
        /* <DEDUP_REMOVED lines=10> */
[----:B------:R-:W-:-:S04]  /*7890*/  IADD3 R67, P1, PT, R95, R100, RZ ;  /* 0x000000645f437210 */ /* 0x000fc80007f3e0ff */
[----:B------:R-:W-:-:S04]  /*78a0*/  IADD3 R67, P5, PT, R96, R67, RZ ;  /* 0x0000004360437210 */ /* 0x000fc80007fbe0ff */
[----:B------:R-:W-:Y:S02]  /*78b0*/  IADD3.X R96, PT, PT, R97, RZ, RZ, P5, P1 ;  /* 0x000000ff61607210 */ /* 0x000fe40002fe24ff */
[----:B------:R-:W-:Y:S02]  /*78c0*/  IADD3 R36, P5, PT, R52, R29, RZ ;  /* 0x0000001d34247210 */ /* 0x000fe40007fbe0ff */
[----:B------:R-:W-:Y:S02]  /*78d0*/  IADD3 R61, P1, PT, R50, R67, RZ ;  /* 0x00000043323d7210 */ /* 0x000fe40007f3e0ff */
[----:B------:R-:W-:Y:S02]  /*78e0*/  IADD3.X R50, PT, PT, R37, RZ, RZ, P2, P4 ;  /* 0x000000ff25327210 */ /* 0x000fe400017e84ff */
[----:B------:R-:W-:Y:S02]  /*78f0*/  IADD3.X R52, PT, PT, R53, RZ, RZ, P5, P3 ;  /* 0x000000ff35347210 */ /* 0x000fe40002fe64ff */
[----:B------:R-:W-:-:S02]  /*7900*/  IADD3 R37, P2, PT, R20, R51, RZ ;  /* 0x0000003314257210 */ /* 0x000fc40007f5e0ff */
[----:B------:R-:W-:Y:S02]  /*7910*/  IADD3 R29, P5, PT, R108, R61, RZ ;  /* 0x0000003d6c1d7210 */ /* 0x000fe40007fbe0ff */
        /* <DEDUP_REMOVED lines=12> */
[----:B------:R-:W-:Y:S02]  /*79e0*/  IADD3.X R58, PT, PT, R59, RZ, RZ, P3, P5 ;  /* 0x000000ff3b3a7210 */ /* 0x000fe40001fea4ff */
[----:B------:R-:W-:Y:S02]  /*79f0*/  IADD3 R27, P6, PT, R64, R21, RZ ;  /* 0x00000015401b7210 */ /* 0x000fe40007fde0ff */
[----:B------:R-:W-:Y:S02]  /*7a00*/  IADD3 R111, P1, PT, R52, R111, RZ ;  /* 0x0000006f346f7210 */ /* 0x000fe40007f3e0ff */
[----:B------:R-:W-:Y:S02]  /*7a10*/  IADD3 R59, P3, PT, R30, R53, RZ ;  /* 0x000000351e3b7210 */ /* 0x000fe40007f7e0ff */
[----:B------:R-:W-:-:S02]  /*7a20*/  IADD3 R19, P2, PT, R72, R19, RZ ;  /* 0x0000001348137210 */ /* 0x000fc40007f5e0ff */
[----:B------:R-:W-:Y:S02]  /*7a30*/  IADD3.X R64, PT, PT, R65, RZ, RZ, P6, P0 ;  /* 0x000000ff41407210 */ /* 0x000fe400037e04ff */
[----:B------:R-:W-:Y:S02]  /*7a40*/  IADD3 R30, P5, PT, R44, R111, RZ ;  /* 0x0000006f2c1e7210 */ /* 0x000fe40007fbe0ff */
[----:B------:R-:W-:Y:S02]  /*7a50*/  IADD3.X R36, PT, PT, R31, RZ, RZ, P3, P4 ;  /* 0x000000ff1f247210 */ /* 0x000fe40001fe84ff */
[----:B------:R-:W-:Y:S02]  /*7a60*/  IADD3 R67, P0, PT, R67, R20, RZ ;  /* 0x0000001443437210 */ /* 0x000fe40007f1e0ff */
[----:B------:R-:W-:Y:S01]  /*7a70*/  IADD3 R31, P4, PT, R70, R19, RZ ;  /* 0x00000013461f7210 */ /* 0x000fe20007f9e0ff */
[----:B------:R-:W0:Y:S01]  /*7a80*/  LDC.64 R20, c[0x0][0x390] ;  /* 0x0000e400ff147b82 */ /* 0x000e220000000a00 */
[----:B------:R-:W-:-:S02]  /*7a90*/  IADD3.X R44, PT, PT, R45, RZ, RZ, P5, P1 ;  /* 0x000000ff2d2c7210 */ /* 0x000fc40002fe24ff */
[----:B------:R-:W-:Y:S02]  /*7aa0*/  IADD3 R67, P5, PT, R106, R67, RZ ;  /* 0x000000436a437210 */ /* 0x000fe40007fbe0ff */
[----:B------:R-:W-:Y:S02]  /*7ab0*/  IADD3.X R70, PT, PT, R71, RZ, RZ, P4, P2 ;  /* 0x000000ff47467210 */ /* 0x000fe400027e44ff */
[----:B------:R-:W-:Y:S02]  /*7ac0*/  IADD3 R59, P3, PT, R98, R59, RZ ;  /* 0x0000003b623b7210 */ /* 0x000fe40007f7e0ff */
[----:B------:R-:W-:Y:S02]  /*7ad0*/  IADD3 R51, P1, PT, R51, R30, RZ ;  /* 0x0000001e33337210 */ /* 0x000fe40007f3e0ff */
[----:B------:R-:W-:Y:S02]  /*7ae0*/  IADD3 R31, P2, PT, R64, R31, RZ ;  /* 0x0000001f401f7210 */ /* 0x000fe40007f5e0ff */
[----:B------:R-:W-:-:S02]  /*7af0*/  IADD3.X R61, PT, PT, R107, RZ, RZ, P5, P0 ;  /* 0x000000ff6b3d7210 */ /* 0x000fc40002fe04ff */
[----:B------:R-:W-:Y:S02]  /*7b00*/  IADD3 R59, P4, PT, R76, R59, RZ ;  /* 0x0000003b4c3b7210 */ /* 0x000fe40007f9e0ff */
[----:B------:R-:W-:Y:S02]  /*7b10*/  IADD3 R51, P5, PT, R68, R51, RZ ;  /* 0x0000003344337210 */ /* 0x000fe40007fbe0ff */
[----:B------:R-:W-:Y:S02]  /*7b20*/  IADD3 R31, P6, PT, R74, R31, RZ ;  /* 0x0000001f4a1f7210 */ /* 0x000fe40007fde0ff */
[----:B------:R-:W-:Y:S02]  /*7b30*/  IADD3 R61, P0, PT, R61, R58, RZ ;  /* 0x0000003a3d3d7210 */ /* 0x000fe40007f1e0ff */
[----:B------:R-:W-:Y:S01]  /*7b40*/  IADD3.X R53, PT, PT, R77, RZ, RZ, P4, P3 ;  /* 0x000000ff4d357210 */ /* 0x000fe200027e64ff */
[----:B0-----:R-:W-:Y:S01]  /*7b50*/  IMAD.WIDE R20, R81, 0x40, R20 ;  /* 0x0000004051147825 */ /* 0x001fe200078e0214 */
[----:B------:R-:W-:-:S02]  /*7b60*/  IADD3.X R45, PT, PT, R69, RZ, RZ, P5, P1 ;  /* 0x000000ff452d7210 */ /* 0x000fc40002fe24ff */
[----:B------:R-:W-:Y:S02]  /*7b70*/  IADD3.X R19, PT, PT, R75, RZ, RZ, P6, P2 ;  /* 0x000000ff4b137210 */ /* 0x000fe400037e44ff */
[----:B------:R-:W-:Y:S01]  /*7b80*/  IADD3 R61, P4, PT, R38, R61, RZ ;  /* 0x0000003d263d7210 */ /* 0x000fe20007f9e0ff */
[----:B------:R-:W-:Y:S01]  /*7b90*/  STG.E desc[UR6][R20.64], R82 ;  /* 0x0000005214007986 */ /* 0x000fe2000c101906 */
[----:B------:R-:W-:Y:S02]  /*7ba0*/  IADD3 R53, P3, PT, R53, R36, RZ ;  /* 0x0000002435357210 */ /* 0x000fe40007f7e0ff */
[----:B------:R-:W-:Y:S01]  /*7bb0*/  IADD3 R45, P2, PT, R45, R44, RZ ;  /* 0x0000002c2d2d7210 */ /* 0x000fe20007f5e0ff */
[----:B------:R-:W-:Y:S01]  /*7bc0*/  STG.E desc[UR6][R20.64+0x40], R88 ;  /* 0x0000405814007986 */ /* 0x000fe2000c101906 */
[----:B------:R-:W-:Y:S02]  /*7bd0*/  IADD3 R19, P1, PT, R19, R70, RZ ;  /* 0x0000004613137210 */ /* 0x000fe40007f3e0ff */
[----:B------:R-:W-:Y:S01]  /*7be0*/  IADD3.X R65, PT, PT, R39, RZ, RZ, P4, P0 ;  /* 0x000000ff27417210 */ /* 0x000fe200027e04ff */
[----:B------:R-:W-:Y:S01]  /*7bf0*/  STG.E desc[UR6][R20.64+0x80], R86 ;  /* 0x0000805614007986 */ /* 0x000fe2000c101906 */
[----:B------:R-:W-:-:S02]  /*7c00*/  IADD3 R53, P0, PT, R46, R53, RZ ;  /* 0x000000352e357210 */ /* 0x000fc40007f1e0ff */
[----:B------:R-:W-:Y:S01]  /*7c10*/  IADD3 R39, P4, PT, R54, R45, RZ ;  /* 0x0000002d36277210 */ /* 0x000fe20007f9e0ff */
[----:B------:R-:W-:Y:S01]  /*7c20*/  STG.E desc[UR6][R20.64+0xc0], R84 ;  /* 0x0000c05414007986 */ /* 0x000fe2000c101906 */
[----:B------:R-:W-:Y:S02]  /*7c30*/  IADD3 R19, P5, PT, R62, R19, RZ ;  /* 0x000000133e137210 */ /* 0x000fe40007fbe0ff */
[----:B------:R-:W-:Y:S01]  /*7c40*/  IADD3.X R47, PT, PT, R47, RZ, RZ, P0, P3 ;  /* 0x000000ff2f2f7210 */ /* 0x000fe200007e64ff */
[----:B------:R-:W-:Y:S01]  /*7c50*/  STG.E desc[UR6][R20.64+0x4], R13 ;  /* 0x0000040d14007986 */ /* 0x000fe2000c101906 */
[----:B------:R-:W-:Y:S02]  /*7c60*/  IADD3.X R55, PT, PT, R55, RZ, RZ, P4, P2 ;  /* 0x000000ff37377210 */ /* 0x000fe400027e44ff */
[----:B------:R-:W-:Y:S01]  /*7c70*/  IADD3.X R63, PT, PT, R63, RZ, RZ, P5, P1 ;  /* 0x000000ff3f3f7210 */ /* 0x000fe20002fe24ff */
[----:B------:R-:W-:Y:S04]  /*7c80*/  STG.E desc[UR6][R20.64+0x44], R12 ;  /* 0x0000440c14007986 */ /* 0x000fe8000c101906 */
        /* <DEDUP_REMOVED lines=57> */
[----:B------:R-:W-:Y:S01]  /*8020*/  STG.E desc[UR6][R20.64+0xfc], R63 ;  /* 0x0000fc3f14007986 */ /* 0x000fe2000c101906 */
[----:B------:R-:W-:Y:S05]  /*8030*/  EXIT ;  /* 0x000000000000794d */ /* 0x000fea0003800000 */
.L_x_1:
[----:B------:R-:W-:-:S00]  /*8040*/  BRA `(.L_x_1) ;  /* 0xfffffffc00fc7947 */ /* 0x000fc0000383ffff */
[----:B------:R-:W-:-:S00]  /*8050*/  NOP ;  /* 0x0000000000007918 */ /* 0x000fc00000000000 */
        /* <DEDUP_REMOVED lines=10> */
.L_x_3:


//--------------------- .text._Z17multVectorsKernelILi1EEvP6bigintPKS0_P11bigint_widem --------------------------
	.section	.text._Z17multVectorsKernelILi1EEvP6bigintPKS0_P11bigint_widem,"ax",@progbits
	.align	128
        .global         _Z17multVectorsKernelILi1EEvP6bigintPKS0_P11bigint_widem
        .type           _Z17multVectorsKernelILi1EEvP6bigintPKS0_P11bigint_widem,@function
        .size           _Z17multVectorsKernelILi1EEvP6bigintPKS0_P11bigint_widem,(.L_x_4 - _Z17multVectorsKernelILi1EEvP6bigintPKS0_P11bigint_widem)
        .other          _Z17multVectorsKernelILi1EEvP6bigintPKS0_P11bigint_widem,@"STO_CUDA_ENTRY STV_DEFAULT"
_Z17multVectorsKernelILi1EEvP6bigintPKS0_P11bigint_widem:
.text._Z17multVectorsKernelILi1EEvP6bigintPKS0_P11bigint_widem:
[----:B------:R-:W-:Y:S01]  /*0000*/  LDC R1, c[0x0][0x37c] ;  /* 0x0000df00ff017b82 */ /* 0x000fe20000000800 */
[----:B------:R-:W0:Y:S01]  /*0010*/  S2R R64, SR_CTAID.X ;  /* 0x0000000000407919 */ /* 0x000e220000002500 */
[----:B------:R-:W0:Y:S01]  /*0020*/  LDCU UR4, c[0x0][0x360] ;  /* 0x00006c00ff0477ac */ /* 0x000e220008000800 */
[----:B------:R-:W0:Y:S01]  /*0030*/  S2R R3, SR_TID.X ;  /* 0x0000000000037919 */ /* 0x000e220000002100 */
[----:B------:R-:W1:Y:S01]  /*0040*/  LDCU.64 UR6, c[0x0][0x398] ;  /* 0x00007300ff0677ac */ /* 0x000e620008000a00 */
[----:B0-----:R-:W-:-:S05]  /*0050*/  IMAD R0, R64, UR4, R3 ;  /* 0x0000000440007c24 */ /* 0x001fca000f8e0203 */
[----:B------:R-:W-:-:S04]  /*0060*/  LEA R0, R0, 0x3, 0x2 ;  /* 0x0000000300007811 */ /* 0x000fc800078e10ff */
[----:B-1----:R-:W-:Y:S02]  /*0070*/  ISETP.GE.U32.AND P0, PT, R0, UR6, PT ;  /* 0x0000000600007c0c */ /* 0x002fe4000bf06070 */
[----:B------:R-:W-:-:S04]  /*0080*/  SHF.R.S32.HI R0, RZ, 0x1f, R0 ;  /* 0x0000001fff007819 */ /* 0x000fc80000011400 */
[----:B------:R-:W-:-:S13]  /*0090*/  ISETP.GE.U32.AND.EX P0, PT, R0, UR7, PT, P0 ;  /* 0x0000000700007c0c */ /* 0x000fda000bf06100 */
[----:B------:R-:W-:Y:S05]  /*00a0*/  @P0 EXIT ;  /* 0x000000000000094d */ /* 0x000fea0003800000 */
[----:B------:R-:W0:Y:S01]  /*00b0*/  LDCU UR6, c[0x0][0x360] ;  /* 0x00006c00ff0677ac */ /* 0x000e220008000800 */
[----:B------:R-:W1:Y:S01]  /*00c0*/  LDC.64 R18, c[0x0][0x380] ;  /* 0x0000e000ff127b82 */ /* 0x000e620000000a00 */
[----:B------:R-:W2:Y:S07]  /*00d0*/  LDCU.64 UR4, c[0x0][0x358] ;  /* 0x00006b00ff0477ac */ /* 0x000eae0008000a00 */
[----:B------:R-:W3:Y:S01]  /*00e0*/  LDC.64 R16, c[0x0][0x388] ;  /* 0x0000e200ff107b82 */ /* 0x000ee20000000a00 */
[----:B0-----:R-:W-:-:S04]  /*00f0*/  IMAD R64, R64, UR6, R3 ;  /* 0x0000000640407c24 */ /* 0x001fc8000f8e0203 */
[----:B------:R-:W-:-:S04]  /*0100*/  IMAD.SHL.U32 R64, R64, 0x4, RZ ;  /* 0x0000000440407824 */ /* 0x000fc800078e00ff */
[----:B-1----:R-:W-:-:S05]  /*0110*/  IMAD.WIDE R18, R64, 0x20, R18 ;  /* 0x0000002040127825 */ /* 0x002fca00078e0212 */
[----:B--2---:R-:W2:Y:S01]  /*0120*/  LDG.E.128 R60, desc[UR4][R18.64] ;  /* 0x00000004123c7981 */ /* 0x004ea2000c1e1d00 */
[----:B---3--:R-:W-:-:S03]  /*0130*/  IMAD.WIDE R16, R64, 0x20, R16 ;  /* 0x0000002040107825 */ /* 0x008fc600078e0210 */
[----:B------:R-:W3:Y:S04]  /*0140*/  LDG.E.128 R8, desc[UR4][R18.64+0x10] ;  /* 0x0000100412087981 */ /* 0x000ee8000c1e1d00 */
[----:B------:R-:W2:Y:S04]  /*0150*/  LDG.E.128 R68, desc[UR4][R16.64] ;  /* 0x0000000410447981 */ /* 0x000ea8000c1e1d00 */
[----:B------:R-:W4:Y:S04]  /*0160*/  LDG.E.128 R4, desc[UR4][R16.64+0x10] ;  /* 0x0000100410047981 */ /* 0x000f28000c1e1d00 */
[----:B------:R-:W5:Y:S04]  /*0170*/  LDG.E.128 R48, desc[UR4][R16.64+0x20] ;  /* 0x0000200410307981 */ /* 0x000f68000c1e1d00 */
[----:B------:R-:W5:Y:S04]  /*0180*/  LDG.E.128 R56, desc[UR4][R18.64+0x30] ;  /* 0x0000300412387981 */ /* 0x000f68000c1e1d00 */
[----:B------:R-:W5:Y:S04]  /*0190*/  LDG.E.128 R52, desc[UR4][R18.64+0x40] ;  /* 0x0000400412347981 */ /* 0x000f68000c1e1d00 */
[----:B------:R-:W5:Y:S04]  /*01a0*/  LDG.E.128 R40, desc[UR4][R18.64+0x50] ;  /* 0x0000500412287981 */ /* 0x000f68000c1e1d00 */
[----:B------:R-:W5:Y:S04]  /*01b0*/  LDG.E.128 R44, desc[UR4][R16.64+0x30] ;  /* 0x00003004102c7981 */ /* 0x000f68000c1e1d00 */
[----:B------:R-:W5:Y:S01]  /*01c0*/  LDG.E.128 R36, desc[UR4][R16.64+0x60] ;  /* 0x0000600410247981 */ /* 0x000f62000c1e1d00 */
[----:B--2---:R-:W-:-:S04]  /*01d0*/  IMAD.WIDE.U32 R2, R60, R68, RZ ;  /* 0x000000443c027225 */ /* 0x004fc800078e00ff */
[----:B------:R-:W-:-:S04]  /*01e0*/  IMAD.WIDE.U32 R12, R61, R68, RZ ;  /* 0x000000443d0c7225 */ /* 0x000fc800078e00ff */
[----:B------:R-:W-:Y:S01]  /*01f0*/  IMAD.WIDE.U32 R14, R60, R69, RZ ;  /* 0x000000453c0e7225 */ /* 0x000fe200078e00ff */
[----:B------:R-:W-:-:S03]  /*0200*/  IADD3 R21, P0, PT, R3, R12, RZ ;  /* 0x0000000c03157210 */ /* 0x000fc60007f1e0ff */
[----:B------:R-:W-:Y:S01]  /*0210*/  IMAD.WIDE.U32 R2, R62, R68, RZ ;  /* 0x000000443e027225 */ /* 0x000fe200078e00ff */
[----:B------:R-:W-:-:S03]  /*0220*/  IADD3 R0, P1, PT, R14, R21, RZ ;  /* 0x000000150e007210 */ /* 0x000fc60007f3e0ff */
[----:B------:R-:W-:Y:S02]  /*0230*/  IMAD.X R13, RZ, RZ, R13, P0 ;  /* 0x000000ffff0d7224 */ /* 0x000fe400000e060d */
[----:B------:R-:W-:-:S03]  /*0240*/  IMAD.X R25, RZ, RZ, R15, P1 ;  /* 0x000000ffff197224 */ /* 0x000fc600008e060f */
[----:B------:R-:W-:Y:S01]  /*0250*/  IADD3 R2, P0, PT, R2, R13, RZ ;  /* 0x0000000d02027210 */ /* 0x000fe20007f1e0ff */
[----:B------:R-:W-:-:S03]  /*0260*/  IMAD.WIDE.U32 R14, R61, R69, RZ ;  /* 0x000000453d0e7225 */ /* 0x000fc600078e00ff */
[----:B------:R-:W-:Y:S01]  /*0270*/  IADD3 R25, P1, PT, R25, R2, RZ ;  /* 0x0000000219197210 */ /* 0x000fe20007f3e0ff */
[----:B------:R-:W-:-:S03]  /*0280*/  IMAD.WIDE.U32 R12, R63, R68, RZ ;  /* 0x000000443f0c7225 */ /* 0x000fc600078e00ff */
[----:B------:R-:W-:Y:S01]  /*0290*/  IADD3 R25, P2, PT, R14, R25, RZ ;  /* 0x000000190e197210 */ /* 0x000fe20007f5e0ff */
[----:B------:R-:W-:-:S03]  /*02a0*/  IMAD.X R21, RZ, RZ, R3, P0 ;  /* 0x000000ffff157224 */ /* 0x000fc600000e0603 */
[----:B------:R-:W-:Y:S02]  /*02b0*/  IADD3.X R3, PT, PT, R15, RZ, RZ, P2, P1 ;  /* 0x000000ff0f037210 */ /* 0x000fe400017e24ff */
[----:B------:R-:W-:Y:S01]  /*02c0*/  IADD3 R2, P0, PT, R12, R21, RZ ;  /* 0x000000150c027210 */ /* 0x000fe20007f1e0ff */
[----:B------:R-:W-:-:S03]  /*02d0*/  IMAD.WIDE.U32 R20, R62, R69, RZ ;  /* 0x000000453e147225 */ /* 0x000fc600078e00ff */
[----:B------:R-:W-:Y:S01]  /*02e0*/  IADD3 R3, P1, PT, R3, R2, RZ ;  /* 0x0000000203037210 */ /* 0x000fe20007f3e0ff */
[----:B------:R-:W-:-:S03]  /*02f0*/  IMAD.WIDE.U32 R22, R60, R70, RZ ;  /* 0x000000463c167225 */ /* 0x000fc600078e00ff */
[----:B------:R-:W-:Y:S01]  /*0300*/  IADD3 R2, P2, PT, R20, R3, RZ ;  /* 0x0000000314027210 */ /* 0x000fe20007f5e0ff */
[----:B---3--:R-:W-:-:S04]  /*0310*/  IMAD.WIDE.U32 R14, R8, R68, RZ ;  /* 0x00000044080e7225 */ /* 0x008fc800078e00ff */
[----:B------:R-:W-:Y:S01]  /*0320*/  IMAD.X R13, RZ, RZ, R13, P0 ;  /* 0x000000ffff0d7224 */ /* 0x000fe200000e060d */
[----:B------:R-:W-:Y:S02]  /*0330*/  IADD3 R3, P3, PT, R22, R25, RZ ;  /* 0x0000001916037210 */ /* 0x000fe40007f7e0ff */
[----:B------:R-:W-:Y:S02]  /*0340*/  IADD3.X R27, PT, PT, R21, RZ, RZ, P2, P1 ;  /* 0x000000ff151b7210 */ /* 0x000fe400017e24ff */
[----:B------:R-:W-:Y:S01]  /*0350*/  IADD3 R12, P0, PT, R14, R13, RZ ;  /* 0x0000000d0e0c7210 */ /* 0x000fe20007f1e0ff */
[----:B------:R-:W-:-:S03]  /*0360*/  IMAD.WIDE.U32 R20, R63, R69, RZ ;  /* 0x000000453f147225 */ /* 0x000fc600078e00ff */
[----:B------:R-:W-:Y:S01]  /*0370*/  IADD3 R27, P1, PT, R27, R12, RZ ;  /* 0x0000000c1b1b7210 */ /* 0x000fe20007f3e0ff */
[----:B------:R-:W-:Y:S02]  /*0380*/  IMAD.X R25, RZ, RZ, R23, P3 ;  /* 0x000000ffff197224 */ /* 0x000fe400018e0617 */
[----:B------:R-:W-:Y:S01]  /*0390*/  IMAD.WIDE.U32 R12, R9, R68, RZ ;  /* 0x00000044090c7225 */ /* 0x000fe200078e00ff */
[----:B------:R-:W-:-:S03]  /*03a0*/  IADD3 R27, P2, PT, R20, R27, RZ ;  /* 0x0000001b141b7210 */ /* 0x000fc60007f5e0ff */
[----:B------:R-:W-:Y:S01]  /*03b0*/  IMAD.X R15, RZ, RZ, R15, P0 ;  /* 0x000000ffff0f7224 */ /* 0x000fe200000e060f */
[----:B------:R-:W-:Y:S01]  /*03c0*/  IADD3 R25, P3, PT, R25, R2, RZ ;  /* 0x0000000219197210 */ /* 0x000fe20007f7e0ff */
[----:B------:R-:W-:Y:S01]  /*03d0*/  IMAD.WIDE.U32 R22, R61, R70, RZ ;  /* 0x000000463d167225 */ /* 0x000fe200078e00ff */
[----:B------:R-:W-:Y:S02]  /*03e0*/  IADD3.X R21, PT, PT, R21, RZ, RZ, P2, P1 ;  /* 0x000000ff15157210 */ /* 0x000fe400017e24ff */
[----:B------:R-:W-:Y:S02]  /*03f0*/  IADD3 R12, P0, PT, R12, R15, RZ ;  /* 0x0000000f0c0c7210 */ /* 0x000fe40007f1e0ff */
[----:B------:R-:W-:Y:S01]  /*0400*/  IADD3 R25, P4, PT, R22, R25, RZ ;  /* 0x0000001916197210 */ /* 0x000fe20007f9e0ff */
[----:B------:R-:W-:Y:S01]  /*0410*/  IMAD.WIDE.U32 R14, R8, R69, RZ ;  /* 0x00000045080e7225 */ /* 0x000fe200078e00ff */
[----:B------:R-:W-:Y:S02]  /*0420*/  IADD3 R21, P1, PT, R21, R12, RZ ;  /* 0x0000000c15157210 */ /* 0x000fe40007f3e0ff */
[----:B------:R-:W-:Y:S01]  /*0430*/  IADD3.X R2, PT, PT, R23, RZ, RZ, P4, P3 ;  /* 0x000000ff17027210 */ /* 0x000fe200027e64ff */
[----:B------:R-:W-:Y:S01]  /*0440*/  IMAD.WIDE.U32 R22, R60, R71, RZ ;  /* 0x000000473c167225 */ /* 0x000fe200078e00ff */
[----:B------:R-:W-:-:S03]  /*0450*/  IADD3 R26, P2, PT, R14, R21, RZ ;  /* 0x000000150e1a7210 */ /* 0x000fc60007f5e0ff */
[----:B------:R-:W-:Y:S02]  /*0460*/  IMAD.X R29, RZ, RZ, R13, P0 ;  /* 0x000000ffff1d7224 */ /* 0x000fe400000e060d */
[----:B------:R-:W-:Y:S01]  /*0470*/  IMAD.WIDE.U32 R12, R10, R68, RZ ;  /* 0x000000440a0c7225 */ /* 0x000fe200078e00ff */
[----:B------:R-:W-:Y:S02]  /*0480*/  IADD3 R66, P3, PT, R22, R25, RZ ;  /* 0x0000001916427210 */ /* 0x000fe40007f7e0ff */
[----:B------:R-:W-:Y:S02]  /*0490*/  IADD3.X R33, PT, PT, R15, RZ, RZ, P2, P1 ;  /* 0x000000ff0f217210 */ /* 0x000fe400017e24ff */
[----:B------:R-:W-:Y:S01]  /*04a0*/  IADD3 R12, P2, PT, R12, R29, RZ ;  /* 0x0000001d0c0c7210 */ /* 0x000fe20007f5e0ff */
        /* <DEDUP_REMOVED lines=8> */
[----:B------:R-:W-:Y:S01]  /*0530*/  IMAD.X R13, RZ, RZ, R13, P2 ;  /* 0x000000ffff0d7224 */ /* 0x000fe200010e060d */
[----:B------:R-:W-:Y:S02]  /*0540*/  IADD3 R67, P1, PT, R67, R2, RZ ;  /* 0x0000000243437210 */ /* 0x000fe40007f3e0ff */
[----:B------:R-:W-:Y:S02]  /*0550*/  IADD3.X R29, PT, PT, R15, RZ, RZ, P4, P3 ;  /* 0x000000ff0f1d7210 */ /* 0x000fe400027e64ff */
[----:B------:R-:W-:Y:S01]  /*0560*/  IADD3 R2, P3, PT, R22, R13, RZ ;  /* 0x0000000d16027210 */ /* 0x000fe20007f7e0ff */
[----:B------:R-:W-:Y:S01]  /*0570*/  IMAD.WIDE.U32 R24, R61, R71, RZ ;  /* 0x000000473d187225 */ /* 0x000fe200078e00ff */
[----:B------:R-:W0:Y:S01]  /*0580*/  LDC.64 R12, c[0x0][0x390] ;  /* 0x0000e400ff0c7b82 */ /* 0x000e220000000a00 */
[----:B------:R-:W-:Y:S02]  /*0590*/  IADD3.X R21, PT, PT, R21, RZ, RZ, P5, P0 ;  /* 0x000000ff15157210 */ /* 0x000fe40002fe04ff */
[----:B------:R-:W-:Y:S01]  /*05a0*/  IMAD.WIDE.U32 R14, R63, R70, RZ ;  /* 0x000000463f0e7225 */ /* 0x000fe200078e00ff */
[----:B------:R-:W-:-:S02]  /*05b0*/  IADD3 R67, P2, PT, R24, R67, RZ ;  /* 0x0000004318437210 */ /* 0x000fc40007f5e0ff */
[----:B------:R-:W-:Y:S01]  /*05c0*/  IADD3 R21, P0, PT, R21, R26, RZ ;  /* 0x0000001a15157210 */ /* 0x000fe20007f1e0ff */
[----:B----4-:R-:W-:Y:S01]  /*05d0*/  IMAD.WIDE.U32 R26, R60, R4, RZ ;  /* 0x000000043c1a7225 */ /* 0x010fe200078e00ff */
[----:B------:R-:W-:Y:S02]  /*05e0*/  IADD3.X R31, PT, PT, R25, RZ, RZ, P2, P1 ;  /* 0x000000ff191f7210 */ /* 0x000fe400017e24ff */
[----:B------:R-:W-:Y:S02]  /*05f0*/  IADD3 R29, P4, PT, R29, R2, RZ ;  /* 0x000000021d1d7210 */ /* 0x000fe40007f9e0ff */
[----:B------:R-:W-:Y:S01]  /*0600*/  IADD3 R2, P1, PT, R14, R21, RZ ;  /* 0x000000150e027210 */ /* 0x000fe20007f3e0ff */
[----:B------:R-:W-:Y:S01]  /*0610*/  IMAD.WIDE.U32 R24, R10, R69, RZ ;  /* 0x000000450a187225 */ /* 0x000fe200078e00ff */
[----:B------:R-:W-:Y:S02]  /*0620*/  IADD3 R67, P6, PT, R26, R67, RZ ;  /* 0x000000431a437210 */ /* 0x000fe40007fde0ff */
[----:B------:R-:W-:Y:S01]  /*0630*/  IADD3 R31, P2, PT, R31, R2, RZ ;  /* 0x000000021f1f7210 */ /* 0x000fe20007f5e0ff */
[----:B------:R-:W-:Y:S01]  /*0640*/  IMAD.WIDE.U32 R20, R62, R71, RZ ;  /* 0x000000473e147225 */ /* 0x000fe200078e00ff */
[----:B------:R-:W-:-:S03]  /*0650*/  IADD3 R2, P5, PT, R24, R29, RZ ;  /* 0x0000001d18027210 */ /* 0x000fc60007fbe0ff */
[----:B------:R-:W-:Y:S01]  /*0660*/  IMAD.X R26, RZ, RZ, R23, P3 ;  /* 0x000000ffff1a7224 */ /* 0x000fe200018e0617 */
[----:B------:R-:W-:Y:S01]  /*0670*/  IADD3 R14, P3, PT, R20, R31, RZ ;  /* 0x0000001f140e7210 */ /* 0x000fe20007f7e0ff */
[----:B------:R-:W-:Y:S01]  /*0680*/  IMAD.X R29, RZ, RZ, R27, P6 ;  /* 0x000000ffff1d7224 */ /* 0x000fe200030e061b */
[----:B------:R-:W-:Y:S01]  /*0690*/  IADD3.X R74, PT, PT, R15, RZ, RZ, P1, P0 ;  /* 0x000000ff0f4a7210 */ /* 0x000fe20000fe04ff */
[----:B0-----:R-:W-:-:S03]  /*06a0*/  IMAD.WIDE R64, R64, 0x40, R12 ;  /* 0x0000004040407825 */ /* 0x001fc600078e020c */
[----:B------:R-:W-:Y:S02]  /*06b0*/  IADD3 R29, P6, PT, R29, R14, RZ ;  /* 0x0000000e1d1d7210 */ /* 0x000fe40007fde0ff */
[----:B------:R-:W5:Y:S01]  /*06c0*/  LDG.E.128 R12, desc[UR4][R18.64+0x20] ;  /* 0x00002004120c7981 */ /* 0x000f62000c1e1d00 */
[----:B------:R-:W-:Y:S01]  /*06d0*/  IADD3.X R77, PT, PT, R25, RZ, RZ, P5, P4 ;  /* 0x000000ff194d7210 */ /* 0x000fe20002fe84ff */
[----:B------:R-:W-:-:S03]  /*06e0*/  IMAD.WIDE.U32 R24, R61, R4, RZ ;  /* 0x000000043d187225 */ /* 0x000fc600078e00ff */
[----:B------:R-:W-:Y:S01]  /*06f0*/  IADD3 R77, P4, PT, R77, R26, RZ ;  /* 0x0000001a4d4d7210 */ /* 0x000fe20007f9e0ff */
[----:B------:R-:W-:Y:S01]  /*0700*/  IMAD.WIDE.U32 R26, R60, R5, RZ ;  /* 0x000000053c1a7225 */ /* 0x000fe200078e00ff */
[----:B------:R-:W-:-:S03]  /*0710*/  IADD3 R29, P5, PT, R24, R29, RZ ;  /* 0x0000001d181d7210 */ /* 0x000fc60007fbe0ff */
[----:B------:R-:W-:Y:S01]  /*0720*/  IMAD.WIDE.U32 R22, R11, R69, RZ ;  /* 0x000000450b167225 */ /* 0x000fe200078e00ff */
[----:B------:R-:W-:Y:S02]  /*0730*/  IADD3.X R73, PT, PT, R21, RZ, RZ, P3, P2 ;  /* 0x000000ff15497210 */ /* 0x000fe40001fe44ff */
[----:B------:R-:W-:Y:S02]  /*0740*/  IADD3 R76, P2, PT, R26, R29, RZ ;  /* 0x0000001d1a4c7210 */ /* 0x000fe40007f5e0ff */
[----:B------:R-:W-:Y:S01]  /*0750*/  IADD3 R77, P0, PT, R22, R77, RZ ;  /* 0x0000004d164d7210 */ /* 0x000fe20007f1e0ff */
[----:B------:R-:W2:Y:S01]  /*0760*/  LDG.E.128 R28, desc[UR4][R16.64+0x40] ;  /* 0x00004004101c7981 */ /* 0x000ea2000c1e1d00 */
[----:B------:R-:W-:Y:S01]  /*0770*/  IADD3 R74, P1, PT, R74, R33, RZ ;  /* 0x000000214a4a7210 */ /* 0x000fe20007f3e0ff */
[----:B------:R-:W-:Y:S01]  /*0780*/  IMAD.X R75, RZ, RZ, R27, P2 ;  /* 0x000000ffff4b7224 */ /* 0x000fe200010e061b */
[----:B------:R-:W-:Y:S01]  /*0790*/  IADD3.X R69, PT, PT, R23, RZ, RZ, P0, P4 ;  /* 0x000000ff17457210 */ /* 0x000fe200007e84ff */
[----:B------:R-:W3:Y:S01]  /*07a0*/  LDG.E.128 R32, desc[UR4][R16.64+0x50] ;  /* 0x0000500410207981 */ /* 0x000ee2000c1e1d00 */
[----:B------:R-:W-:-:S03]  /*07b0*/  IADD3.X R72, PT, PT, R25, RZ, RZ, P5, P6 ;  /* 0x000000ff19487210 */ /* 0x000fc60002fec4ff */
[----:B------:R-:W4:Y:S04]  /*07c0*/  LDG.E.128 R24, desc[UR4][R18.64+0x60] ;  /* 0x0000600412187981 */ /* 0x000f28000c1e1d00 */
[----:B------:R-:W4:Y:S04]  /*07d0*/  LDG.E.128 R20, desc[UR4][R18.64+0x70] ;  /* 0x0000700412147981 */ /* 0x000f28000c1e1d00 */
[----:B------:R-:W4:Y:S04]  /*07e0*/  LDG.E.128 R16, desc[UR4][R16.64+0x70] ;  /* 0x0000700410107981 */ /* 0x000f28000c1e1d00 */
[----:B------:R-:W-:Y:S04]  /*07f0*/  STG.E desc[UR4][R64.64+0xc], R66 ;  /* 0x00000c4240007986 */ /* 0x000fe8000c101904 */
[----:B------:R0:W-:Y:S04]  /*0800*/  STG.E desc[UR4][R64.64+0x10], R67 ;  /* 0x0000104340007986 */ /* 0x0001e8000c101904 */
[----:B------:R1:W-:Y:S01]  /*0810*/  STG.E desc[UR4][R64.64+0x8], R3 ;  /* 0x0000080340007986 */ /* 0x0003e2000c101904 */
[----:B0-----:R-:W-:-:S03]  /*0820*/  IMAD.WIDE.U32 R66, R8, R70, RZ ;  /* 0x0000004608427225 */ /* 0x001fc600078e00ff */
[----:B------:R-:W-:-:S04]  /*0830*/  IADD3 R74, P0, PT, R66, R74, RZ ;  /* 0x0000004a424a7210 */ /* 0x000fc80007f1e0ff */
[----:B-1----:R-:W-:Y:S01]  /*0840*/  IADD3.X R3, PT, PT, R67, RZ, RZ, P0, P1 ;  /* 0x000000ff43037210 */ /* 0x002fe200007e24ff */
[----:B------:R-:W-:Y:S01]  /*0850*/  IMAD.WIDE.U32 R66, R63, R71, RZ ;  /* 0x000000473f427225 */ /* 0x000fe200078e00ff */
[----:B------:R-:W-:Y:S01]  /*0860*/  IADD3 R73, P1, PT, R73, R74, RZ ;  /* 0x0000004a49497210 */ /* 0x000fe20007f3e0ff */
[----:B------:R0:W-:Y:S03]  /*0870*/  STG.E desc[UR4][R64.64+0x4], R0 ;  /* 0x0000040040007986 */ /* 0x0001e6000c101904 */
[----:B------:R-:W-:-:S04]  /*0880*/  IADD3 R73, P2, PT, R66, R73, RZ ;  /* 0x0000004942497210 */ /* 0x000fc80007f5e0ff */
[----:B------:R-:W-:Y:S02]  /*0890*/  IADD3 R73, P3, PT, R72, R73, RZ ;  /* 0x0000004948497210 */ /* 0x000fe40007f7e0ff */
[----:B0-----:R-:W-:Y:S01]  /*08a0*/  IADD3 R0, P0, PT, R3, R2, RZ ;  /* 0x0000000203007210 */ /* 0x001fe20007f1e0ff */
[----:B------:R-:W-:-:S03]  /*08b0*/  IMAD.WIDE.U32 R2, R62, R4, RZ ;  /* 0x000000043e027225 */ /* 0x000fc600078e00ff */
[----:B------:R-:W-:Y:S02]  /*08c0*/  IADD3 R66, P4, PT, R2, R73, RZ ;  /* 0x0000004902427210 */ /* 0x000fe40007f9e0ff */
[----:B------:R-:W-:Y:S02]  /*08d0*/  IADD3.X R2, PT, PT, R67, RZ, RZ, P2, P1 ;  /* 0x000000ff43027210 */ /* 0x000fe400017e24ff */
[----:B------:R-:W-:Y:S01]  /*08e0*/  IADD3 R73, P1, PT, R75, R66, RZ ;  /* 0x000000424b497210 */ /* 0x000fe20007f3e0ff */
[----:B------:R-:W-:-:S04]  /*08f0*/  IMAD.WIDE.U32 R66, R61, R5, RZ ;  /* 0x000000053d427225 */ /* 0x000fc800078e00ff */
[----:B------:R-:W-:Y:S01]  /*0900*/  IMAD R68, R60, R68, RZ ;  /* 0x000000443c447224 */ /* 0x000fe200078e02ff */
[----:B------:R-:W-:-:S04]  /*0910*/  IADD3 R73, P2, PT, R66, R73, RZ ;  /* 0x0000004942497210 */ /* 0x000fc80007f5e0ff */
[----:B------:R0:W-:Y:S02]  /*0920*/  STG.E desc[UR4][R64.64], R68 ;  /* 0x0000004440007986 */ /* 0x0001e4000c101904 */
[----:B0-----:R-:W-:Y:S01]  /*0930*/  IADD3.X R68, PT, PT, R67, RZ, RZ, P2, P1 ;  /* 0x000000ff43447210 */ /* 0x001fe200017e24ff */
[----:B------:R-:W-:-:S03]  /*0940*/  IMAD.WIDE.U32 R66, R60, R6, RZ ;  /* 0x000000063c427225 */ /* 0x000fc600078e00ff */
[----:B------:R-:W-:-:S05]  /*0950*/  IADD3 R73, P1, PT, R66, R73, RZ ;  /* 0x0000004942497210 */ /* 0x000fca0007f3e0ff */
[----:B------:R-:W-:Y:S02]  /*0960*/  IMAD.X R72, RZ, RZ, R67, P1 ;  /* 0x000000ffff487224 */ /* 0x000fe400008e0643 */
[----:B------:R-:W-:-:S03]  /*0970*/  IMAD.WIDE.U32 R66, R9, R70, RZ ;  /* 0x0000004609427225 */ /* 0x000fc600078e00ff */
[----:B------:R-:W-:-:S04]  /*0980*/  IADD3 R75, P1, PT, R66, R0, RZ ;  /* 0x00000000424b7210 */ /* 0x000fc80007f3e0ff */
[----:B------:R-:W-:Y:S01]  /*0990*/  IADD3.X R74, PT, PT, R67, RZ, RZ, P1, P0 ;  /* 0x000000ff434a7210 */ /* 0x000fe20000fe04ff */
[----:B------:R-:W-:Y:S01]  /*09a0*/  IMAD.WIDE.U32 R66, R8, R71, RZ ;  /* 0x0000004708427225 */ /* 0x000fe200078e00ff */
[----:B------:R-:W-:Y:S02]  /*09b0*/  IADD3 R75, P1, PT, R2, R75, RZ ;  /* 0x0000004b024b7210 */ /* 0x000fe40007f3e0ff */
[----:B------:R-:W-:Y:S02]  /*09c0*/  IADD3.X R3, PT, PT, R3, RZ, RZ, P4, P3 ;  /* 0x000000ff03037210 */ /* 0x000fe400027e64ff */
[----:B------:R-:W-:-:S04]  /*09d0*/  IADD3 R0, P2, PT, R66, R75, RZ ;  /* 0x0000004b42007210 */ /* 0x000fc80007f5e0ff */
[----:B------:R-:W-:Y:S01]  /*09e0*/  IADD3 R75, P3, PT, R3, R0, RZ ;  /* 0x00000000034b7210 */ /* 0x000fe20007f7e0ff */
[----:B------:R-:W-:Y:S01]  /*09f0*/  IMAD.WIDE.U32 R2, R63, R4, RZ ;  /* 0x000000043f027225 */ /* 0x000fe200078e00ff */
[----:B------:R0:W-:Y:S01]  /*0a00*/  STG.E desc[UR4][R64.64+0x18], R73 ;  /* 0x0000184940007986 */ /* 0x0001e2000c101904 */
[----:B------:R-:W-:Y:S02]  /*0a10*/  IADD3.X R66, PT, PT, R67, RZ, RZ, P2, P1 ;  /* 0x000000ff43427210 */ /* 0x000fe400017e24ff */
[----:B------:R-:W-:Y:S02]  /*0a20*/  IADD3 R75, P4, PT, R2, R75, RZ ;  /* 0x0000004b024b7210 */ /* 0x000fe40007f9e0ff */
[----:B------:R-:W-:Y:S02]  /*0a30*/  IADD3 R77, P0, PT, R74, R77, RZ ;  /* 0x0000004d4a4d7210 */ /* 0x000fe40007f1e0ff */
[----:B0-----:R-:W-:Y:S01]  /*0a40*/  IADD3 R73, P1, PT, R68, R75, RZ ;  /* 0x0000004b44497210 */ /* 0x001fe20007f3e0ff */
[----:B------:R-:W-:Y:S01]  /*0a50*/  IMAD.WIDE.U32 R74, R62, R5, RZ ;  /* 0x000000053e4a7225 */ /* 0x000fe200078e00ff */
[----:B------:R-:W-:-:S02]  /*0a60*/  IADD3.X R67, PT, PT, R3, RZ, RZ, P4, P3 ;  /* 0x000000ff03437210 */ /* 0x000fc400027e64ff */
[----:B------:R-:W-:Y:S01]  /*0a70*/  IADD3 R73, P2, PT, R74, R73, RZ ;  /* 0x000000494a497210 */ /* 0x000fe20007f5e0ff */
[----:B------:R-:W-:-:S03]  /*0a80*/  IMAD.WIDE.U32 R2, R61, R6, RZ ;  /* 0x000000063d027225 */ /* 0x000fc600078e00ff */
[----:B------:R-:W-:Y:S02]  /*0a90*/  IADD3.X R74, PT, PT, R75, RZ, RZ, P2, P1 ;  /* 0x000000ff4b4a7210 */ /* 0x000fe400017e24ff */
[----:B------:R-:W-:Y:S01]  /*0aa0*/  IADD3 R75, P1, PT, R72, R73, RZ ;  /* 0x00000049484b7210 */ /* 0x000fe20007f3e0ff */
[----:B------:R-:W-:-:S03]  /*0ab0*/  IMAD.WIDE.U32 R72, R60, R7, RZ ;  /* 0x000000073c487225 */ /* 0x000fc600078e00ff */
[----:B------:R-:W-:-:S04]  /*0ac0*/  IADD3 R75, P2, PT, R2, R75, RZ ;  /* 0x0000004b024b7210 */ /* 0x000fc80007f5e0ff */
[----:B------:R-:W-:Y:S02]  /*0ad0*/  IADD3 R0, P3, PT, R72, R75, RZ ;  /* 0x0000004b48007210 */ /* 0x000fe40007f7e0ff */
[----:B------:R-:W-:Y:S01]  /*0ae0*/  IADD3.X R60, PT, PT, R3, RZ, RZ, P2, P1 ;  /* 0x000000ff033c7210 */ /* 0x000fe200017e24ff */
[----:B------:R-:W-:-:S04]  /*0af0*/  IMAD.WIDE.U32 R2, R10, R70, RZ ;  /* 0x000000460a027225 */ /* 0x000fc800078e00ff */
[----:B------:R-:W-:Y:S01]  /*0b00*/  IMAD.X R72, RZ, RZ, R73, P3 ;  /* 0x000000ffff487224 */ /* 0x000fe200018e0649 */
[----:B------:R-:W-:-:S04]  /*0b10*/  IADD3 R73, P1, PT, R2, R77, RZ ;  /* 0x0000004d02497210 */ /* 0x000fc80007f3e0ff */
[----:B------:R-:W-:Y:S01]  /*0b20*/  IADD3.X R68, PT, PT, R3, RZ, RZ, P1, P0 ;  /* 0x000000ff03447210 */ /* 0x000fe20000fe04ff */
[----:B------:R-:W-:Y:S01]  /*0b30*/  IMAD.WIDE.U32 R2, R9, R71, RZ ;  /* 0x0000004709027225 */ /* 0x000fe200078e00ff */
[----:B------:R-:W-:Y:S02]  /*0b40*/  IADD3 R73, P1, PT, R66, R73, RZ ;  /* 0x0000004942497210 */ /* 0x000fe40007f3e0ff */
[----:B------:R-:W-:Y:S01]  /*0b50*/  IADD3 R75, P0, PT, R68, R69, RZ ;  /* 0x00000045444b7210 */ /* 0x000fe20007f1e0ff */
[----:B------:R-:W-:Y:S01]  /*0b60*/  IMAD.WIDE.U32 R68, R11, R70, RZ ;  /* 0x000000460b447225 */ /* 0x000fe200078e00ff */
[----:B------:R-:W-:-:S04]  /*0b70*/  IADD3 R66, P2, PT, R2, R73, RZ ;  /* 0x0000004902427210 */ /* 0x000fc80007f5e0ff */
[----:B------:R-:W-:Y:S02]  /*0b80*/  IADD3.X R73, PT, PT, R3, RZ, RZ, P2, P1 ;  /* 0x000000ff03497210 */ /* 0x000fe400017e24ff */
[----:B------:R-:W-:-:S04]  /*0b90*/  IADD3 R2, P1, PT, R68, R75, RZ ;  /* 0x0000004b44027210 */ /* 0x000fc80007f3e0ff */
[----:B------:R-:W-:Y:S01]  /*0ba0*/  IADD3 R73, P2, PT, R73, R2, RZ ;  /* 0x0000000249497210 */ /* 0x000fe20007f5e0ff */
[----:B------:R-:W-:-:S03]  /*0bb0*/  IMAD.WIDE.U32 R2, R10, R71, RZ ;  /* 0x000000470a027225 */ /* 0x000fc600078e00ff */
[----:B------:R-:W-:Y:S02]  /*0bc0*/  IADD3 R68, P3, PT, R2, R73, RZ ;  /* 0x0000004902447210 */ /* 0x000fe40007f7e0ff */
[----:B------:R-:W-:Y:S02]  /*0bd0*/  IADD3.X R2, PT, PT, R69, RZ, RZ, P1, P0 ;  /* 0x000000ff45027210 */ /* 0x000fe40000fe04ff */
[----:B------:R-:W-:Y:S02]  /*0be0*/  IADD3.X R69, PT, PT, R3, RZ, RZ, P3, P2 ;  /* 0x000000ff03457210 */ /* 0x000fe40001fe44ff */
[----:B------:R-:W-:Y:S02]  /*0bf0*/  IADD3 R73, P2, PT, R67, R66, RZ ;  /* 0x0000004243497210 */ /* 0x000fe40007f5e0ff */
[----:B------:R-:W-:Y:S01]  /*0c00*/  IADD3 R69, P0, PT, R69, R2, RZ ;  /* 0x0000000245457210 */ /* 0x000fe20007f1e0ff */
[----:B------:R-:W-:-:S04]  /*0c10*/  IMAD.WIDE.U32 R2, R8, R4, RZ ;  /* 0x0000000408027225 */ /* 0x000fc800078e00ff */
[----:B------:R-:W-:Y:S01]  /*0c20*/  IMAD.WIDE.U32 R66, R11, R71, RZ ;  /* 0x000000470b427225 */ /* 0x000fe200078e00ff */
[----:B------:R-:W-:Y:S02]  /*0c30*/  IADD3 R71, P3, PT, R2, R73, RZ ;  /* 0x0000004902477210 */ /* 0x000fe40007f7e0ff */
[----:B------:R-:W-:Y:S02]  /*0c40*/  IADD3 R69, P1, PT, R66, R69, RZ ;  /* 0x0000004542457210 */ /* 0x000fe40007f3e0ff */
[----:B------:R-:W-:Y:S01]  /*0c50*/  IADD3.X R73, PT, PT, R3, RZ, RZ, P3, P2 ;  /* 0x000000ff03497210 */ /* 0x000fe20001fe44ff */
[----:B------:R-:W-:Y:S01]  /*0c60*/  IMAD.WIDE.U32 R2, R63, R5, RZ ;  /* 0x000000053f027225 */ /* 0x000fe200078e00ff */
[----:B------:R-:W-:Y:S02]  /*0c70*/  IADD3.X R66, PT, PT, R67, RZ, RZ, P1, P0 ;  /* 0x000000ff43427210 */ /* 0x000fe40000fe04ff */
[----:B------:R-:W-:-:S04]  /*0c80*/  IADD3 R67, P1, PT, R74, R71, RZ ;  /* 0x000000474a437210 */ /* 0x000fc80007f3e0ff */
[----:B------:R-:W-:Y:S02]  /*0c90*/  IADD3 R67, P2, PT, R2, R67, RZ ;  /* 0x0000004302437210 */ /* 0x000fe40007f5e0ff */
[----:B------:R-:W-:Y:S02]  /*0ca0*/  IADD3 R73, P0, PT, R73, R68, RZ ;  /* 0x0000004449497210 */ /* 0x000fe40007f1e0ff */
        /* <DEDUP_REMOVED lines=11> */
[----:B------:R-:W-:Y:S02]  /*0d60*/  IADD3 R75, P0, PT, R60, R69, RZ ;  /* 0x000000453c4b7210 */ /* 0x000fe40007f1e0ff */
[----:B------:R-:W-:Y:S02]  /*0d70*/  IADD3.X R2, PT, PT, R3, RZ, RZ, P2, P1 ;  /* 0x000000ff03027210 */ /* 0x000fe400017e24ff */
[----:B------:R-:W-:Y:S01]  /*0d80*/  IADD3 R73, P2, PT, R73, R68, RZ ;  /* 0x0000004449497210 */ /* 0x000fe20007f5e0ff */
[----:B------:R-:W-:Y:S01]  /*0d90*/  IMAD.WIDE.U32 R68, R61, R7, RZ ;  /* 0x000000073d447225 */ /* 0x000fe200078e00ff */
[----:B------:R-:W-:-:S03]  /*0da0*/  IADD3 R67, P3, PT, R72, R67, RZ ;  /* 0x0000004348437210 */ /* 0x000fc60007f7e0ff */
[----:B------:R-:W-:Y:S01]  /*0db0*/  IMAD.WIDE.U32 R60, R10, R4, RZ ;  /* 0x000000040a3c7225 */ /* 0x000fe200078e00ff */
[----:B------:R-:W-:Y:S02]  /*0dc0*/  IADD3 R3, P4, PT, R68, R67, RZ ;  /* 0x0000004344037210 */ /* 0x000fe40007f9e0ff */
[----:B------:R-:W-:Y:S02]  /*0dd0*/  IADD3 R75, P1, PT, R60, R75, RZ ;  /* 0x0000004b3c4b7210 */ /* 0x000fe40007f3e0ff */
[----:B------:R-:W-:Y:S02]  /*0de0*/  IADD3.X R71, PT, PT, R69, RZ, RZ, P4, P3 ;  /* 0x000000ff45477210 */ /* 0x000fe400027e64ff */
[----:B------:R-:W-:Y:S01]  /*0df0*/  IADD3.X R69, PT, PT, R61, RZ, RZ, P1, P0 ;  /* 0x000000ff3d457210 */ /* 0x000fe20000fe04ff */
[----:B------:R-:W-:-:S03]  /*0e00*/  IMAD.WIDE.U32 R60, R63, R6, RZ ;  /* 0x000000063f3c7225 */ /* 0x000fc600078e00ff */
[----:B------:R-:W-:-:S04]  /*0e10*/  IADD3 R60, P0, PT, R60, R73, RZ ;  /* 0x000000493c3c7210 */ /* 0x000fc80007f1e0ff */
[----:B------:R-:W-:Y:S02]  /*0e20*/  IADD3.X R73, PT, PT, R61, RZ, RZ, P0, P2 ;  /* 0x000000ff3d497210 */ /* 0x000fe400007e44ff */
[----:B------:R-:W-:Y:S01]  /*0e30*/  IADD3 R69, P0, PT, R69, R66, RZ ;  /* 0x0000004245457210 */ /* 0x000fe20007f1e0ff */
[----:B------:R-:W-:Y:S01]  /*0e40*/  IMAD.WIDE.U32 R66, R9, R5, RZ ;  /* 0x0000000509427225 */ /* 0x000fe200078e00ff */
[----:B------:R-:W-:Y:S02]  /*0e50*/  IADD3 R75, P1, PT, R2, R75, RZ ;  /* 0x0000004b024b7210 */ /* 0x000fe40007f3e0ff */
        /* <DEDUP_REMOVED lines=23> */
[----:B------:R-:W-:-:S02]  /*0fd0*/  IADD3.X R68, PT, PT, R69, RZ, RZ, P2, P4 ;  /* 0x000000ff45447210 */ /* 0x000fc400017e84ff */
[----:B------:R-:W-:Y:S02]  /*0fe0*/  IADD3 R67, P2, PT, R62, R61, RZ ;  /* 0x0000003d3e437210 */ /* 0x000fe40007f5e0ff */
[----:B------:R-:W-:Y:S01]  /*0ff0*/  IADD3 R69, P1, PT, R66, R75, RZ ;  /* 0x0000004b42457210 */ /* 0x000fe20007f3e0ff */
[----:B------:R-:W-:Y:S01]  /*1000*/  IMAD.WIDE.U32 R60, R8, R7, RZ ;  /* 0x00000007083c7225 */ /* 0x000fe200078e00ff */
[----:B------:R-:W-:Y:S02]  /*1010*/  IADD3.X R63, PT, PT, R63, RZ, RZ, P2, P0 ;  /* 0x000000ff3f3f7210 */ /* 0x000fe400017e04ff */
[----:B------:R-:W-:Y:S02]  /*1020*/  IADD3 R5, P3, PT, R68, R67, RZ ;  /* 0x0000004344057210 */ /* 0x000fe40007f7e0ff */
[----:B------:R-:W-:Y:S01]  /*1030*/  IADD3 R8, P0, PT, R70, R69, RZ ;  /* 0x0000004546087210 */ /* 0x000fe20007f1e0ff */
[----:B------:R-:W-:Y:S01]  /*1040*/  IMAD.WIDE.U32 R66, R10, R6, RZ ;  /* 0x000000060a427225 */ /* 0x000fe200078e00ff */
[----:B------:R-:W-:-:S02]  /*1050*/  IADD3 R5, P4, PT, R60, R5, RZ ;  /* 0x000000053c057210 */ /* 0x000fc40007f9e0ff */
[----:B------:R-:W-:Y:S02]  /*1060*/  IADD3 R63, P2, PT, R63, R8, RZ ;  /* 0x000000083f3f7210 */ /* 0x000fe40007f5e0ff */
[----:B------:R-:W-:Y:S02]  /*1070*/  IADD3.X R70, PT, PT, R71, RZ, RZ, P0, P1 ;  /* 0x000000ff47467210 */ /* 0x000fe400007e24ff */
[----:B------:R-:W-:Y:S01]  /*1080*/  IADD3.X R69, PT, PT, R61, RZ, RZ, P4, P3 ;  /* 0x000000ff3d457210 */ /* 0x000fe200027e64ff */
[----:B-----5:R-:W-:Y:S01]  /*1090*/  IMAD.WIDE.U32 R60, R12, R48, RZ ;  /* 0x000000300c3c7225 */ /* 0x020fe200078e00ff */
[----:B------:R-:W-:-:S03]  /*10a0*/  IADD3 R68, P0, PT, R66, R63, RZ ;  /* 0x0000003f42447210 */ /* 0x000fc60007f1e0ff */
[----:B------:R-:W-:Y:S01]  /*10b0*/  IMAD.WIDE.U32 R62, R13, R48, RZ ;  /* 0x000000300d3e7225 */ /* 0x000fe200078e00ff */
[----:B------:R-:W-:-:S03]  /*10c0*/  IADD3.X R71, PT, PT, R67, RZ, RZ, P0, P2 ;  /* 0x000000ff43477210 */ /* 0x000fc600007e44ff */
[----:B------:R-:W-:Y:S01]  /*10d0*/  IMAD.WIDE.U32 R66, R12, R49, RZ ;  /* 0x000000310c427225 */ /* 0x000fe200078e00ff */
[----:B------:R-:W-:-:S04]  /*10e0*/  IADD3 R61, P0, PT, R61, R62, RZ ;  /* 0x0000003e3d3d7210 */ /* 0x000fc80007f1e0ff */
[----:B------:R-:W-:Y:S01]  /*10f0*/  IADD3 R8, P1, PT, R66, R61, RZ ;  /* 0x0000003d42087210 */ /* 0x000fe20007f3e0ff */
[----:B------:R-:W-:-:S04]  /*1100*/  IMAD.X R63, RZ, RZ, R63, P0 ;  /* 0x000000ffff3f7224 */ /* 0x000fc800000e063f */
[----:B------:R-:W-:Y:S02]  /*1110*/  IMAD.X R62, RZ, RZ, R67, P1 ;  /* 0x000000ffff3e7224 */ /* 0x000fe400008e0643 */
[----:B------:R-:W-:Y:S01]  /*1120*/  IMAD.WIDE.U32 R66, R14, R48, RZ ;  /* 0x000000300e427225 */ /* 0x000fe200078e00ff */
[----:B------:R-:W-:Y:S02]  /*1130*/  IADD3 R61, P0, PT, R69, R68, RZ ;  /* 0x00000044453d7210 */ /* 0x000fe40007f1e0ff */
[----:B------:R-:W-:-:S04]  /*1140*/  IADD3 R63, P1, PT, R66, R63, RZ ;  /* 0x0000003f423f7210 */ /* 0x000fc80007f3e0ff */
[----:B------:R-:W-:Y:S01]  /*1150*/  IADD3 R69, P2, PT, R62, R63, RZ ;  /* 0x0000003f3e457210 */ /* 0x000fe20007f5e0ff */
[----:B------:R-:W-:-:S04]  /*1160*/  IMAD.WIDE.U32 R62, R13, R49, RZ ;  /* 0x000000310d3e7225 */ /* 0x000fc800078e00ff */
[----:B------:R-:W-:Y:S01]  /*1170*/  IMAD.X R67, RZ, RZ, R67, P1 ;  /* 0x000000ffff437224 */ /* 0x000fe200008e0643 */
[----:B------:R-:W-:Y:S01]  /*1180*/  IADD3 R72, P3, PT, R62, R69, RZ ;  /* 0x000000453e487210 */ /* 0x000fe20007f7e0ff */
[----:B------:R-:W-:-:S03]  /*1190*/  IMAD.WIDE.U32 R68, R15, R48, RZ ;  /* 0x000000300f447225 */ /* 0x000fc600078e00ff */
[----:B------:R-:W-:Y:S02]  /*11a0*/  IADD3.X R63, PT, PT, R63, RZ, RZ, P3, P2 ;  /* 0x000000ff3f3f7210 */ /* 0x000fe40001fe44ff */
[----:B------:R-:W-:Y:S01]  /*11b0*/  IADD3 R62, P2, PT, R68, R67, RZ ;  /* 0x00000043443e7210 */ /* 0x000fe20007f5e0ff */
[----:B------:R-:W-:-:S03]  /*11c0*/  IMAD.WIDE.U32 R66, R14, R49, RZ ;  /* 0x000000310e427225 */ /* 0x000fc600078e00ff */
[----:B------:R-:W-:-:S04]  /*11d0*/  IADD3 R63, P3, PT, R63, R62, RZ ;  /* 0x0000003e3f3f7210 */ /* 0x000fc80007f7e0ff */
[----:B------:R-:W-:Y:S02]  /*11e0*/  IADD3 R63, P4, PT, R66, R63, RZ ;  /* 0x0000003f423f7210 */ /* 0x000fe40007f9e0ff */
[----:B------:R-:W-:Y:S02]  /*11f0*/  IADD3 R70, P1, PT, R71, R70, RZ ;  /* 0x0000004647467210 */ /* 0x000fe40007f3e0ff */
[----:B------:R-:W-:Y:S01]  /*1200*/  IADD3.X R71, PT, PT, R67, RZ, RZ, P4, P3 ;  /* 0x000000ff43477210 */ /* 0x000fe200027e64ff */
[----:B------:R-:W-:-:S04]  /*1210*/  IMAD.WIDE.U32 R66, R9, R7, RZ ;  /* 0x0000000709427225 */ /* 0x000fc800078e00ff */
[----:B------:R-:W-:Y:S02]  /*1220*/  IMAD.X R73, RZ, RZ, R69, P2 ;  /* 0x000000ffff497224 */ /* 0x000fe400010e0645 */
[----:B------:R-:W-:Y:S01]  /*1230*/  IMAD.WIDE.U32 R68, R56, R48, RZ ;  /* 0x0000003038447225 */ /* 0x000fe200078e00ff */
[----:B------:R-:W-:Y:S02]  /*1240*/  IADD3 R9, P2, PT, R66, R61, RZ ;  /* 0x0000003d42097210 */ /* 0x000fe40007f5e0ff */
[----:B------:R-:W-:Y:S02]  /*1250*/  IADD3 R62, P3, PT, R68, R73, RZ ;  /* 0x00000049443e7210 */ /* 0x000fe40007f7e0ff */
[----:B------:R-:W-:Y:S01]  /*1260*/  IADD3.X R61, PT, PT, R67, RZ, RZ, P2, P0 ;  /* 0x000000ff433d7210 */ /* 0x000fe200017e04ff */
[----:B------:R-:W-:Y:S01]  /*1270*/  IMAD.WIDE.U32 R66, R15, R49, RZ ;  /* 0x000000310f427225 */ /* 0x000fe200078e00ff */
[----:B------:R-:W-:-:S04]  /*1280*/  IADD3 R71, P0, PT, R71, R62, RZ ;  /* 0x0000003e47477210 */ /* 0x000fc80007f1e0ff */
[----:B------:R-:W-:Y:S01]  /*1290*/  IADD3 R62, P2, PT, R66, R71, RZ ;  /* 0x00000047423e7210 */ /* 0x000fe20007f5e0ff */
[----:B------:R-:W-:Y:S02]  /*12a0*/  IMAD.X R73, RZ, RZ, R69, P3 ;  /* 0x000000ffff497224 */ /* 0x000fe400018e0645 */
[----:B------:R-:W-:Y:S01]  /*12b0*/  IMAD.WIDE.U32 R68, R11, R6, RZ ;  /* 0x000000060b447225 */ /* 0x000fe200078e00ff */
[----:B------:R-:W-:-:S03]  /*12c0*/  IADD3.X R71, PT, PT, R67, RZ, RZ, P2, P0 ;  /* 0x000000ff43477210 */ /* 0x000fc600017e04ff */
        /* <DEDUP_REMOVED lines=9> */
[----:B------:R-:W-:Y:S02]  /*1360*/  IADD3.X R67, PT, PT, R69, RZ, RZ, P1, P0 ;  /* 0x000000ff45437210 */ /* 0x000fe40000fe04ff */
[----:B------:R-:W-:Y:S01]  /*1370*/  IADD3 R6, P1, PT, R74, R73, RZ ;  /* 0x000000494a067210 */ /* 0x000fe20007f3e0ff */
[----:B------:R-:W-:-:S03]  /*1380*/  IMAD.WIDE.U32 R68, R57, R49, RZ ;  /* 0x0000003139447225 */ /* 0x000fc600078e00ff */
[----:B------:R-:W-:Y:S02]  /*1390*/  IADD3 R67, P2, PT, R67, R6, RZ ;  /* 0x0000000643437210 */ /* 0x000fe40007f5e0ff */
[----:B------:R-:W-:Y:S02]  /*13a0*/  IADD3 R61, P0, PT, R61, R70, RZ ;  /* 0x000000463d3d7210 */ /* 0x000fe40007f1e0ff */
[----:B------:R-:W-:Y:S01]  /*13b0*/  IADD3 R70, P3, PT, R68, R67, RZ ;  /* 0x0000004344467210 */ /* 0x000fe20007f7e0ff */
[----:B------:R-:W-:-:S03]  /*13c0*/  IMAD.X R67, RZ, RZ, R75, P1 ;  /* 0x000000ffff437224 */ /* 0x000fc600008e064b */
[----:B------:R-:W-:Y:S01]  /*13d0*/  IADD3.X R73, PT, PT, R69, RZ, RZ, P3, P2 ;  /* 0x000000ff45497210 */ /* 0x000fe20001fe44ff */
[----:B------:R-:W-:-:S04]  /*13e0*/  IMAD.WIDE.U32 R68, R10, R7, RZ ;  /* 0x000000070a447225 */ /* 0x000fc800078e00ff */
[----:B------:R-:W-:Y:S01]  /*13f0*/  IMAD.WIDE.U32 R74, R59, R48, RZ ;  /* 0x000000303b4a7225 */ /* 0x000fe200078e00ff */
[----:B------:R-:W-:Y:S02]  /*1400*/  IADD3 R6, P1, PT, R68, R61, RZ ;  /* 0x0000003d44067210 */ /* 0x000fe40007f3e0ff */
[----:B------:R-:W-:Y:S02]  /*1410*/  IADD3 R10, P2, PT, R74, R67, RZ ;  /* 0x000000434a0a7210 */ /* 0x000fe40007f5e0ff */
[----:B------:R-:W-:Y:S01]  /*1420*/  IADD3.X R67, PT, PT, R69, RZ, RZ, P1, P0 ;  /* 0x000000ff45437210 */ /* 0x000fe20000fe04ff */
[----:B------:R-:W-:Y:S01]  /*1430*/  IMAD.WIDE.U32 R68, R58, R49, RZ ;  /* 0x000000313a447225 */ /* 0x000fe200078e00ff */
[----:B------:R-:W-:-:S04]  /*1440*/  IADD3 R73, P0, PT, R73, R10, RZ ;  /* 0x0000000a49497210 */ /* 0x000fc80007f1e0ff */
[----:B------:R-:W-:-:S04]  /*1450*/  IADD3 R73, P1, PT, R68, R73, RZ ;  /* 0x0000004944497210 */ /* 0x000fc80007f3e0ff */
[----:B------:R-:W-:Y:S01]  /*1460*/  IADD3.X R61, PT, PT, R69, RZ, RZ, P1, P0 ;  /* 0x000000ff453d7210 */ /* 0x000fe20000fe04ff */
[----:B------:R-:W-:-:S03]  /*1470*/  IMAD.WIDE.U32 R68, R12, R50, RZ ;  /* 0x000000320c447225 */ /* 0x000fc600078e00ff */
[----:B------:R-:W-:-:S05]  /*1480*/  IADD3 R10, P0, PT, R68, R72, RZ ;  /* 0x00000048440a7210 */ /* 0x000fca0007f1e0ff */
[----:B------:R-:W-:-:S05]  /*1490*/  IMAD.X R68, RZ, RZ, R69, P0 ;  /* 0x000000ffff447224 */ /* 0x000fca00000e0645 */
[----:B------:R-:W-:Y:S01]  /*14a0*/  IADD3 R63, P0, PT, R68, R63, RZ ;  /* 0x0000003f443f7210 */ /* 0x000fe20007f1e0ff */
[----:B------:R-:W-:-:S03]  /*14b0*/  IMAD.WIDE.U32 R68, R13, R50, RZ ;  /* 0x000000320d447225 */ /* 0x000fc600078e00ff */
[----:B------:R-:W-:Y:S01]  /*14c0*/  IADD3 R63, P1, PT, R68, R63, RZ ;  /* 0x0000003f443f7210 */ /* 0x000fe20007f3e0ff */
[----:B------:R-:W-:-:S03]  /*14d0*/  IMAD.X R48, RZ, RZ, R75, P2 ;  /* 0x000000ffff307224 */ /* 0x000fc600010e064b */
        /* <DEDUP_REMOVED lines=11> */
[----:B------:R-:W-:Y:S01]  /*1590*/  IADD3 R72, P1, PT, R70, R69, RZ ;  /* 0x0000004546487210 */ /* 0x000fe20007f3e0ff */
[----:B------:R-:W-:-:S03]  /*15a0*/  IMAD.WIDE.U32 R74, R57, R50, RZ ;  /* 0x00000032394a7225 */ /* 0x000fc600078e00ff */
[----:B------:R-:W-:-:S04]  /*15b0*/  IADD3.X R70, PT, PT, R71, RZ, RZ, P1, P0 ;  /* 0x000000ff47467210 */ /* 0x000fc80000fe04ff */
[----:B------:R-:W-:-:S04]  /*15c0*/  IADD3 R71, P1, PT, R70, R73, RZ ;  /* 0x0000004946477210 */ /* 0x000fc80007f3e0ff */
[----:B------:R-:W-:Y:S02]  /*15d0*/  IADD3 R71, P2, PT, R74, R71, RZ ;  /* 0x000000474a477210 */ /* 0x000fe40007f5e0ff */
[----:B------:R-:W-:Y:S02]  /*15e0*/  IADD3 R69, P0, PT, R61, R48, RZ ;  /* 0x000000303d457210 */ /* 0x000fe40007f1e0ff */
[----:B------:R-:W-:Y:S01]  /*15f0*/  IADD3.X R61, PT, PT, R75, RZ, RZ, P2, P1 ;  /* 0x000000ff4b3d7210 */ /* 0x000fe200017e24ff */
[----:B------:R-:W-:-:S03]  /*1600*/  IMAD.WIDE.U32 R74, R59, R49, RZ ;  /* 0x000000313b4a7225 */ /* 0x000fc600078e00ff */
[----:B------:R-:W-:-:S04]  /*1610*/  IADD3 R48, P1, PT, R74, R69, RZ ;  /* 0x000000454a307210 */ /* 0x000fc80007f3e0ff */
[----:B------:R-:W-:Y:S01]  /*1620*/  IADD3 R61, P2, PT, R61, R48, RZ ;  /* 0x000000303d3d7210 */ /* 0x000fe20007f5e0ff */
[----:B------:R-:W-:-:S03]  /*1630*/  IMAD.WIDE.U32 R48, R58, R50, RZ ;  /* 0x000000323a307225 */ /* 0x000fc600078e00ff */
[----:B------:R-:W-:-:S04]  /*1640*/  IADD3 R70, P3, PT, R48, R61, RZ ;  /* 0x0000003d30467210 */ /* 0x000fc80007f7e0ff */
[----:B------:R-:W-:Y:S01]  /*1650*/  IADD3.X R69, PT, PT, R49, RZ, RZ, P3, P2 ;  /* 0x000000ff31457210 */ /* 0x000fe20001fe44ff */
[----:B------:R-:W-:Y:S01]  /*1660*/  IMAD.WIDE.U32 R48, R12, R51, RZ ;  /* 0x000000330c307225 */ /* 0x000fe200078e00ff */
[----:B------:R-:W-:Y:S02]  /*1670*/  IADD3.X R61, PT, PT, R75, RZ, RZ, P1, P0 ;  /* 0x000000ff4b3d7210 */ /* 0x000fe40000fe04ff */
        /* <DEDUP_REMOVED lines=18> */
[----:B------:R-:W-:-:S03]  /*17a0*/  IMAD.WIDE.U32 R62, R57, R51, RZ ;  /* 0x00000033393e7225 */ /* 0x000fc600078e00ff */
[----:B------:R-:W-:Y:S01]  /*17b0*/  IADD3 R71, P1, PT, R71, R70, RZ ;  /* 0x0000004647477210 */ /* 0x000fe20007f3e0ff */
[----:B------:R-:W-:Y:S01]  /*17c0*/  IMAD.WIDE.U32 R74, R59, R50, RZ ;  /* 0x000000323b4a7225 */ /* 0x000fe200078e00ff */
[----:B------:R-:W-:Y:S02]  /*17d0*/  IADD3 R69, P0, PT, R69, R61, RZ ;  /* 0x0000003d45457210 */ /* 0x000fe40007f1e0ff */
[----:B------:R-:W-:-:S04]  /*17e0*/  IADD3 R71, P2, PT, R62, R71, RZ ;  /* 0x000000473e477210 */ /* 0x000fc80007f5e0ff */
[----:B------:R-:W-:Y:S02]  /*17f0*/  IADD3.X R61, PT, PT, R63, RZ, RZ, P2, P1 ;  /* 0x000000ff3f3d7210 */ /* 0x000fe400017e24ff */
[----:B------:R-:W-:Y:S01]  /*1800*/  IADD3 R50, P1, PT, R74, R69, RZ ;  /* 0x000000454a327210 */ /* 0x000fe20007f3e0ff */
[----:B------:R-:W-:-:S03]  /*1810*/  IMAD.WIDE.U32 R62, R58, R51, RZ ;  /* 0x000000333a3e7225 */ /* 0x000fc600078e00ff */
[----:B------:R-:W-:-:S04]  /*1820*/  IADD3 R61, P2, PT, R61, R50, RZ ;  /* 0x000000323d3d7210 */ /* 0x000fc80007f5e0ff */
        /* <DEDUP_REMOVED lines=24> */
[----:B------:R-:W-:Y:S02]  /*19b0*/  IADD3 R70, P2, PT, R68, R73, RZ ;  /* 0x0000004944467210 */ /* 0x000fe40007f5e0ff */
[----:B------:R-:W-:Y:S02]  /*19c0*/  IADD3 R73, P0, PT, R50, R61, RZ ;  /* 0x0000003d32497210 */ /* 0x000fe40007f1e0ff */
[----:B------:R-:W-:Y:S01]  /*19d0*/  IADD3.X R61, PT, PT, R69, RZ, RZ, P2, P1 ;  /* 0x000000ff453d7210 */ /* 0x000fe200017e24ff */
[----:B------:R-:W-:-:S03]  /*19e0*/  IMAD.WIDE.U32 R68, R59, R51, RZ ;  /* 0x000000333b447225 */ /* 0x000fc600078e00ff */
[----:B------:R-:W-:-:S04]  /*19f0*/  IADD3 R50, P1, PT, R68, R73, RZ ;  /* 0x0000004944327210 */ /* 0x000fc80007f3e0ff */
[----:B------:R-:W-:Y:S01]  /*1a00*/  IADD3 R61, P2, PT, R61, R50, RZ ;  /* 0x000000323d3d7210 */ /* 0x000fe20007f5e0ff */
[----:B------:R-:W-:Y:S01]  /*1a10*/  IMAD.WIDE.U32 R50, R58, R44, RZ ;  /* 0x0000002c3a327225 */ /* 0x000fe200078e00ff */
[----:B------:R-:W-:Y:S02]  /*1a20*/  IADD3.X R68, PT, PT, R69, RZ, RZ, P1, P0 ;  /* 0x000000ff45447210 */ /* 0x000fe40000fe04ff */
        /* <DEDUP_REMOVED lines=22> */
[----:B------:R-:W-:Y:S01]  /*1b90*/  IMAD.WIDE.U32 R62, R57, R45, RZ ;  /* 0x0000002d393e7225 */ /* 0x000fe200078e00ff */
[----:B------:R-:W-:-:S03]  /*1ba0*/  IADD3 R77, P0, PT, R69, R68, RZ ;  /* 0x00000044454d7210 */ /* 0x000fc60007f1e0ff */
[----:B------:R-:W-:Y:S01]  /*1bb0*/  IMAD.WIDE.U32 R74, R59, R44, RZ ;  /* 0x0000002c3b4a7225 */ /* 0x000fe200078e00ff */
        /* <DEDUP_REMOVED lines=40> */
[----:B------:R-:W-:Y:S02]  /*1e40*/  IADD3 R69, P0, PT, R70, R68, RZ ;  /* 0x0000004446457210 */ /* 0x000fe40007f1e0ff */
[----:B------:R-:W-:Y:S01]  /*1e50*/  IADD3 R61, P3, PT, R14, R61, RZ ;  /* 0x0000003d0e3d7210 */ /* 0x000fe20007f7e0ff */
[----:B------:R-:W-:Y:S01]  /*1e60*/  IMAD.WIDE.U32 R14, R15, R47, RZ ;  /* 0x0000002f0f0e7225 */ /* 0x000fe200078e00ff */
[----:B------:R-:W-:-:S04]  /*1e70*/  IADD3 R68, P2, PT, R62, R71, RZ ;  /* 0x000000473e447210 */ /* 0x000fc80007f5e0ff */
[----:B------:R-:W-:Y:S01]  /*1e80*/  IADD3.X R70, PT, PT, R63, RZ, RZ, P2, P1 ;  /* 0x000000ff3f467210 */ /* 0x000fe200017e24ff */
[----:B------:R-:W-:Y:S01]  /*1e90*/  IMAD.WIDE.U32 R62, R59, R45, RZ ;  /* 0x0000002d3b3e7225 */ /* 0x000fe200078e00ff */
        /* <DEDUP_REMOVED lines=12> */
[----:B------:R-:W-:Y:S02]  /*1f60*/  IADD3.X R15, PT, PT, R63, RZ, RZ, P1, P0 ;  /* 0x000000ff3f0f7210 */ /* 0x000fe40000fe04ff */
[----:B------:R-:W-:Y:S02]  /*1f70*/  IADD3 R63, P2, PT, R14, R69, RZ ;  /* 0x000000450e3f7210 */ /* 0x000fe40007f5e0ff */
[----:B------:R-:W-:Y:S02]  /*1f80*/  IADD3 R66, P0, PT, R67, R66, RZ ;  /* 0x0000004243427210 */ /* 0x000fe40007f1e0ff */
[----:B------:R-:W-:Y:S01]  /*1f90*/  IADD3 R67, P1, PT, R15, R68, RZ ;  /* 0x000000440f437210 */ /* 0x000fe20007f3e0ff */
[----:B--2---:R-:W-:Y:S01]  /*1fa0*/  IMAD.WIDE.U32 R14, R52, R28, RZ ;  /* 0x0000001c340e7225 */ /* 0x004fe200078e00ff */
[----:B------:R-:W-:-:S03]  /*1fb0*/  IADD3 R56, P3, PT, R56, R63, RZ ;  /* 0x0000003f38387210 */ /* 0x000fc60007f7e0ff */
[----:B------:R-:W-:Y:S01]  /*1fc0*/  IMAD.WIDE.U32 R68, R53, R28, RZ ;  /* 0x0000001c35447225 */ /* 0x000fe200078e00ff */
[----:B------:R-:W-:-:S03]  /*1fd0*/  IADD3.X R57, PT, PT, R57, RZ, RZ, P3, P2 ;  /* 0x000000ff39397210 */ /* 0x000fc60001fe44ff */
[----:B------:R-:W-:Y:S01]  /*1fe0*/  IMAD.WIDE.U32 R62, R52, R29, RZ ;  /* 0x0000001d343e7225 */ /* 0x000fe200078e00ff */
[----:B------:R-:W-:-:S04]  /*1ff0*/  IADD3 R15, P2, PT, R15, R68, RZ ;  /* 0x000000440f0f7210 */ /* 0x000fc80007f5e0ff */
[----:B------:R-:W-:Y:S01]  /*2000*/  IADD3 R15, P3, PT, R62, R15, RZ ;  /* 0x0000000f3e0f7210 */ /* 0x000fe20007f7e0ff */
[----:B------:R-:W-:Y:S02]  /*2010*/  IMAD.X R69, RZ, RZ, R69, P2 ;  /* 0x000000ffff457224 */ /* 0x000fe400010e0645 */
[----:B------:R-:W-:-:S04]  /*2020*/  IMAD.WIDE.U32 R70, R54, R28, RZ ;  /* 0x0000001c36467225 */ /* 0x000fc800078e00ff */
[----:B------:R-:W-:Y:S02]  /*2030*/  IMAD.X R68, RZ, RZ, R63, P3 ;  /* 0x000000ffff447224 */ /* 0x000fe400018e063f */
[----:B------:R-:W-:Y:S01]  /*2040*/  IMAD.WIDE.U32 R62, R59, R46, RZ ;  /* 0x0000002e3b3e7225 */ /* 0x000fe200078e00ff */
[----:B------:R-:W-:Y:S02]  /*2050*/  IADD3 R69, P3, PT, R70, R69, RZ ;  /* 0x0000004546457210 */ /* 0x000fe40007f7e0ff */
[----:B------:R-:W-:-:S04]  /*2060*/  IADD3 R46, P2, PT, R62, R67, RZ ;  /* 0x000000433e2e7210 */ /* 0x000fc80007f5e0ff */
[----:B------:R-:W-:Y:S02]  /*2070*/  IADD3.X R67, PT, PT, R63, RZ, RZ, P2, P1 ;  /* 0x000000ff3f437210 */ /* 0x000fe400017e24ff */
        /* <DEDUP_REMOVED lines=9> */
[----:B------:R-:W-:Y:S01]  /*2110*/  IADD3 R62, P4, PT, R68, R73, RZ ;  /* 0x00000049443e7210 */ /* 0x000fe20007f9e0ff */
[----:B------:R-:W-:Y:S01]  /*2120*/  IMAD.X R73, RZ, RZ, R71, P2 ;  /* 0x000000ffff497224 */ /* 0x000fe200010e0647 */
[----:B------:R-:W-:Y:S02]  /*2130*/  IADD3 R57, P1, PT, R57, R46, RZ ;  /* 0x0000002e39397210 */ /* 0x000fe40007f3e0ff */
[----:B------:R-:W-:Y:S01]  /*2140*/  IADD3.X R72, PT, PT, R69, RZ, RZ, P4, P3 ;  /* 0x000000ff45487210 */ /* 0x000fe200027e64ff */
[----:B------:R-:W-:-:S04]  /*2150*/  IMAD.WIDE.U32 R68, R58, R47, RZ ;  /* 0x0000002f3a447225 */ /* 0x000fc800078e00ff */
[----:B------:R-:W-:Y:S01]  /*2160*/  IMAD.WIDE.U32 R70, R40, R28, RZ ;  /* 0x0000001c28467225 */ /* 0x000fe200078e00ff */
[----:B------:R-:W-:Y:S02]  /*2170*/  IADD3 R46, P2, PT, R68, R57, RZ ;  /* 0x00000039442e7210 */ /* 0x000fe40007f5e0ff */
[----:B------:R-:W-:Y:S02]  /*2180*/  IADD3 R57, P3, PT, R70, R73, RZ ;  /* 0x0000004946397210 */ /* 0x000fe40007f7e0ff */
[----:B------:R-:W-:Y:S01]  /*2190*/  IADD3.X R58, PT, PT, R69, RZ, RZ, P2, P1 ;  /* 0x000000ff453a7210 */ /* 0x000fe200017e24ff */
[----:B------:R-:W-:Y:S01]  /*21a0*/  IMAD.WIDE.U32 R68, R55, R29, RZ ;  /* 0x0000001d37447225 */ /* 0x000fe200078e00ff */
[----:B------:R-:W-:-:S03]  /*21b0*/  IADD3 R57, P1, PT, R72, R57, RZ ;  /* 0x0000003948397210 */ /* 0x000fc60007f3e0ff */
[----:B------:R-:W-:Y:S01]  /*21c0*/  IMAD.WIDE.U32 R74, R41, R28, RZ ;  /* 0x0000001c294a7225 */ /* 0x000fe200078e00ff */
[----:B------:R-:W-:-:S03]  /*21d0*/  IADD3 R68, P2, PT, R68, R57, RZ ;  /* 0x0000003944447210 */ /* 0x000fc60007f5e0ff */
[----:B------:R-:W-:Y:S01]  /*21e0*/  IMAD.X R57, RZ, RZ, R71, P3 ;  /* 0x000000ffff397224 */ /* 0x000fe200018e0647 */
[----:B------:R-:W-:Y:S01]  /*21f0*/  IADD3.X R71, PT, PT, R69, RZ, RZ, P2, P1 ;  /* 0x000000ff45477210 */ /* 0x000fe200017e24ff */
[----:B------:R-:W-:-:S03]  /*2200*/  IMAD.WIDE.U32 R72, R40, R29, RZ ;  /* 0x0000001d28487225 */ /* 0x000fc600078e00ff */
[----:B------:R-:W-:-:S04]  /*2210*/  IADD3 R70, P2, PT, R74, R57, RZ ;  /* 0x000000394a467210 */ /* 0x000fc80007f5e0ff */
[----:B------:R-:W-:-:S04]  /*2220*/  IADD3 R71, P3, PT, R71, R70, RZ ;  /* 0x0000004647477210 */ /* 0x000fc80007f7e0ff */
[----:B------:R-:W-:Y:S01]  /*2230*/  IADD3 R71, P4, PT, R72, R71, RZ ;  /* 0x0000004748477210 */ /* 0x000fe20007f9e0ff */
[----:B------:R-:W-:-:S03]  /*2240*/  IMAD.X R75, RZ, RZ, R75, P2 ;  /* 0x000000ffff4b7224 */ /* 0x000fc600010e064b */
[----:B------:R-:W-:Y:S01]  /*2250*/  IADD3.X R57, PT, PT, R73, RZ, RZ, P4, P3 ;  /* 0x000000ff49397210 */ /* 0x000fe200027e64ff */
[----:B------:R-:W-:Y:S01]  /*2260*/  IMAD.WIDE.U32 R72, R42, R28, RZ ;  /* 0x0000001c2a487225 */ /* 0x000fe200078e00ff */
[----:B------:R-:W-:Y:S02]  /*2270*/  IADD3 R67, P1, PT, R58, R67, RZ ;  /* 0x000000433a437210 */ /* 0x000fe40007f3e0ff */
[----:B------:R-:W-:-:S05]  /*2280*/  IADD3 R58, P2, PT, R72, R75, RZ ;  /* 0x0000004b483a7210 */ /* 0x000fca0007f5e0ff */
[----:B------:R-:W-:Y:S01]  /*2290*/  IMAD.X R69, RZ, RZ, R73, P2 ;  /* 0x000000ffff457224 */ /* 0x000fe200010e0649 */
[----:B------:R-:W-:Y:S01]  /*22a0*/  IADD3 R57, P2, PT, R57, R58, RZ ;  /* 0x0000003a39397210 */ /* 0x000fe20007f5e0ff */
[----:B------:R-:W-:-:S03]  /*22b0*/  IMAD.WIDE.U32 R72, R41, R29, RZ ;  /* 0x0000001d29487225 */ /* 0x000fc600078e00ff */
[----:B------:R-:W-:-:S04]  /*22c0*/  IADD3 R57, P3, PT, R72, R57, RZ ;  /* 0x0000003948397210 */ /* 0x000fc80007f7e0ff */
[----:B------:R-:W-:Y:S01]  /*22d0*/  IADD3.X R58, PT, PT, R73, RZ, RZ, P3, P2 ;  /* 0x000000ff493a7210 */ /* 0x000fe20001fe44ff */
[----:B------:R-:W-:-:S03]  /*22e0*/  IMAD.WIDE.U32 R72, R43, R28, RZ ;  /* 0x0000001c2b487225 */ /* 0x000fc600078e00ff */
[----:B------:R-:W-:-:S05]  /*22f0*/  IADD3 R69, P2, PT, R72, R69, RZ ;  /* 0x0000004548457210 */ /* 0x000fca0007f5e0ff */
[----:B------:R-:W-:Y:S01]  /*2300*/  IMAD.X R28, RZ, RZ, R73, P2 ;  /* 0x000000ffff1c7224 */ /* 0x000fe200010e0649 */
        /* <DEDUP_REMOVED lines=70> */
[----:B---3--:R-:W-:-:S03]  /*2770*/  IMAD.WIDE.U32 R30, R52, R32, RZ ;  /* 0x00000020341e7225 */ /* 0x008fc600078e00ff */
        /* <DEDUP_REMOVED lines=107> */
[----:B------:R-:W-:Y:S01]  /*2e30*/  IADD3.X R71, PT, PT, R33, RZ, RZ, P3, P2 ;  /* 0x000000ff21477210 */ /* 0x000fe20001fe44ff */
[----:B------:R-:W-:Y:S01]  /*2e40*/  IMAD.WIDE.U32 R32, R11, R7, RZ ;  /* 0x000000070b207225 */ /* 0x000fe200078e00ff */
[----:B------:R-:W-:Y:S02]  /*2e50*/  IADD3 R11, P3, PT, R52, R67, RZ ;  /* 0x00000043340b7210 */ /* 0x000fe40007f7e0ff */
[----:B------:R-:W-:Y:S01]  /*2e60*/  IADD3 R71, P4, PT, R71, R70, RZ ;  /* 0x0000004647477210 */ /* 0x000fe20007f9e0ff */
[----:B------:R-:W-:Y:S01]  /*2e70*/  IMAD.WIDE.U32 R40, R41, R35, RZ ;  /* 0x0000002329287225 */ /* 0x000fe200078e00ff */
[----:B------:R-:W-:Y:S02]  /*2e80*/  IADD3 R7, P2, PT, R32, R66, RZ ;  /* 0x0000004220077210 */ /* 0x000fe40007f5e0ff */
[----:B------:R-:W-:Y:S01]  /*2e90*/  IADD3.X R47, PT, PT, R53, RZ, RZ, P3, P1 ;  /* 0x000000ff352f7210 */ /* 0x000fe20001fe24ff */
[----:B----4-:R-:W-:Y:S01]  /*2ea0*/  IMAD.WIDE.U32 R52, R25, R36, RZ ;  /* 0x0000002419347225 */ /* 0x010fe200078e00ff */
[----:B------:R-:W-:-:S02]  /*2eb0*/  IADD3.X R59, PT, PT, R33, RZ, RZ, P2, P0 ;  /* 0x000000ff213b7210 */ /* 0x000fc400017e04ff */
[----:B------:R-:W-:Y:S01]  /*2ec0*/  IADD3 R66, P1, PT, R40, R71, RZ ;  /* 0x0000004728427210 */ /* 0x000fe20007f3e0ff */
[----:B------:R-:W-:-:S03]  /*2ed0*/  IMAD.WIDE.U32 R32, R24, R36, RZ ;  /* 0x0000002418207225 */ /* 0x000fc600078e00ff */
[----:B------:R-:W-:Y:S01]  /*2ee0*/  IADD3.X R67, PT, PT, R41, RZ, RZ, P1, P4 ;  /* 0x000000ff29437210 */ /* 0x000fe20000fe84ff */
[----:B------:R-:W-:Y:S01]  /*2ef0*/  IMAD.WIDE.U32 R40, R24, R37, RZ ;  /* 0x0000002518287225 */ /* 0x000fe200078e00ff */
[----:B------:R-:W-:-:S04]  /*2f00*/  IADD3 R33, P1, PT, R33, R52, RZ ;  /* 0x0000003421217210 */ /* 0x000fc80007f3e0ff */
[----:B------:R-:W-:Y:S01]  /*2f10*/  IADD3 R33, P2, PT, R40, R33, RZ ;  /* 0x0000002128217210 */ /* 0x000fe20007f5e0ff */
[----:B------:R-:W-:Y:S01]  /*2f20*/  IMAD.X R73, RZ, RZ, R53, P1 ;  /* 0x000000ffff497224 */ /* 0x000fe200008e0635 */
[----:B------:R-:W-:Y:S01]  /*2f30*/  IADD3 R69, P0, PT, R69, R68, RZ ;  /* 0x0000004445457210 */ /* 0x000fe20007f1e0ff */
[----:B------:R-:W-:-:S04]  /*2f40*/  IMAD.WIDE.U32 R52, R26, R36, RZ ;  /* 0x000000241a347225 */ /* 0x000fc800078e00ff */
[----:B------:R-:W-:Y:S02]  /*2f50*/  IMAD.X R71, RZ, RZ, R41, P2 ;  /* 0x000000ffff477224 */ /* 0x000fe400010e0629 */
[----:B------:R-:W-:Y:S01]  /*2f60*/  IMAD.WIDE.U32 R40, R43, R34, RZ ;  /* 0x000000222b287225 */ /* 0x000fe200078e00ff */
[----:B------:R0:W-:Y:S02]  /*2f70*/  STG.E desc[UR4][R64.64+0x40], R60 ;  /* 0x0000403c40007986 */ /* 0x0001e4000c101904 */
[----:B------:R-:W-:Y:S02]  /*2f80*/  IADD3 R34, P1, PT, R40, R69, RZ ;  /* 0x0000004528227210 */ /* 0x000fe40007f3e0ff */
[----:B------:R-:W-:Y:S02]  /*2f90*/  IADD3 R40, P2, PT, R52, R73, RZ ;  /* 0x0000004934287210 */ /* 0x000fe40007f5e0ff */
[----:B0-----:R-:W-:Y:S02]  /*2fa0*/  IADD3.X R60, PT, PT, R41, RZ, RZ, P1, P0 ;  /* 0x000000ff293c7210 */ /* 0x001fe40000fe04ff */
[----:B------:R-:W-:Y:S01]  /*2fb0*/  IADD3 R71, P0, PT, R71, R40, RZ ;  /* 0x0000002847477210 */ /* 0x000fe20007f1e0ff */
[----:B------:R-:W-:-:S03]  /*2fc0*/  IMAD.WIDE.U32 R40, R25, R37, RZ ;  /* 0x0000002519287225 */ /* 0x000fc600078e00ff */
[----:B------:R-:W-:Y:S01]  /*2fd0*/  IADD3 R71, P1, PT, R40, R71, RZ ;  /* 0x0000004728477210 */ /* 0x000fe20007f3e0ff */
[----:B------:R-:W-:-:S03]  /*2fe0*/  IMAD.X R53, RZ, RZ, R53, P2 ;  /* 0x000000ffff357224 */ /* 0x000fc600010e0635 */
[----:B------:R-:W-:Y:S01]  /*2ff0*/  IADD3.X R73, PT, PT, R41, RZ, RZ, P1, P0 ;  /* 0x000000ff29497210 */ /* 0x000fe20000fe04ff */
[----:B------:R-:W-:-:S03]  /*3000*/  IMAD.WIDE.U32 R40, R27, R36, RZ ;  /* 0x000000241b287225 */ /* 0x000fc600078e00ff */
[----:B------:R-:W-:-:S05]  /*3010*/  IADD3 R40, P1, PT, R40, R53, RZ ;  /* 0x0000003528287210 */ /* 0x000fca0007f3e0ff */
[----:B------:R-:W-:Y:S01]  /*3020*/  IMAD.X R69, RZ, RZ, R41, P1 ;  /* 0x000000ffff457224 */ /* 0x000fe200008e0629 */
[----:B------:R-:W-:Y:S01]  /*3030*/  IADD3 R73, P1, PT, R73, R40, RZ ;  /* 0x0000002849497210 */ /* 0x000fe20007f3e0ff */
[----:B------:R-:W-:Y:S01]  /*3040*/  IMAD.WIDE.U32 R40, R24, R38, RZ ;  /* 0x0000002618287225 */ /* 0x000fe200078e00ff */
[----:B------:R-:W-:-:S03]  /*3050*/  IADD3 R67, P0, PT, R67, R34, RZ ;  /* 0x0000002243437210 */ /* 0x000fc60007f1e0ff */
[----:B------:R-:W-:Y:S01]  /*3060*/  IMAD.WIDE.U32 R52, R26, R37, RZ ;  /* 0x000000251a347225 */ /* 0x000fe200078e00ff */
[----:B------:R-:W-:Y:S02]  /*3070*/  IADD3 R34, P3, PT, R40, R71, RZ ;  /* 0x0000004728227210 */ /* 0x000fe40007f7e0ff */
[----:B------:R-:W-:-:S03]  /*3080*/  IADD3 R68, P2, PT, R52, R73, RZ ;  /* 0x0000004934447210 */ /* 0x000fc60007f5e0ff */
[----:B------:R-:W-:Y:S02]  /*3090*/  IMAD.X R71, RZ, RZ, R41, P3 ;  /* 0x000000ffff477224 */ /* 0x000fe400018e0629 */
[----:B------:R-:W-:Y:S01]  /*30a0*/  IMAD.WIDE.U32 R40, R20, R36, RZ ;  /* 0x0000002414287225 */ /* 0x000fe200078e00ff */
[----:B------:R-:W-:-:S03]  /*30b0*/  IADD3.X R70, PT, PT, R53, RZ, RZ, P2, P1 ;  /* 0x000000ff35467210 */ /* 0x000fc600017e24ff */
[----:B------:R-:W-:Y:S01]  /*30c0*/  IMAD.WIDE.U32 R52, R42, R35, RZ ;  /* 0x000000232a347225 */ /* 0x000fe200078e00ff */
[----:B------:R-:W-:Y:S02]  /*30d0*/  IADD3 R69, P2, PT, R40, R69, RZ ;  /* 0x0000004528457210 */ /* 0x000fe40007f5e0ff */
[----:B------:R-:W-:-:S03]  /*30e0*/  IADD3 R42, P1, PT, R52, R67, RZ ;  /* 0x00000043342a7210 */ /* 0x000fc60007f3e0ff */
[----:B------:R-:W-:Y:S01]  /*30f0*/  IMAD.X R73, RZ, RZ, R41, P2 ;  /* 0x000000ffff497224 */ /* 0x000fe200010e0629 */
[----:B------:R-:W-:Y:S01]  /*3100*/  IADD3 R71, P2, PT, R71, R68, RZ ;  /* 0x0000004447477210 */ /* 0x000fe20007f5e0ff */
[----:B------:R-:W-:Y:S01]  /*3110*/  IMAD.WIDE.U32 R40, R25, R38, RZ ;  /* 0x0000002619287225 */ /* 0x000fe200078e00ff */
[----:B------:R-:W-:-:S03]  /*3120*/  IADD3.X R67, PT, PT, R53, RZ, RZ, P1, P0 ;  /* 0x000000ff35437210 */ /* 0x000fc60000fe04ff */
[----:B------:R-:W-:Y:S01]  /*3130*/  IMAD.WIDE.U32 R52, R21, R36, RZ ;  /* 0x0000002415347225 */ /* 0x000fe200078e00ff */
[----:B------:R-:W-:Y:S02]  /*3140*/  IADD3 R71, P3, PT, R40, R71, RZ ;  /* 0x0000004728477210 */ /* 0x000fe40007f7e0ff */
[----:B------:R-:W-:Y:S02]  /*3150*/  IADD3 R69, P1, PT, R70, R69, RZ ;  /* 0x0000004546457210 */ /* 0x000fe40007f3e0ff */
[----:B------:R-:W-:Y:S02]  /*3160*/  IADD3 R70, P0, PT, R52, R73, RZ ;  /* 0x0000004934467210 */ /* 0x000fe40007f1e0ff */
[----:B------:R-:W-:Y:S01]  /*3170*/  IADD3.X R72, PT, PT, R41, RZ, RZ, P3, P2 ;  /* 0x000000ff29487210 */ /* 0x000fe20001fe44ff */
[----:B------:R-:W-:-:S04]  /*3180*/  IMAD.WIDE.U32 R40, R27, R37, RZ ;  /* 0x000000251b287225 */ /* 0x000fc800078e00ff */
[----:B------:R-:W-:Y:S02]  /*3190*/  IMAD.X R73, RZ, RZ, R53, P0 ;  /* 0x000000ffff497224 */ /* 0x000fe400000e0635 */
[----:B------:R-:W-:Y:S01]  /*31a0*/  IMAD.WIDE.U32 R52, R22, R36, RZ ;  /* 0x0000002416347225 */ /* 0x000fe200078e00ff */
[----:B------:R-:W-:Y:S01]  /*31b0*/  IADD3 R75, P2, PT, R40, R69, RZ ;  /* 0x00000045284b7210 */ /* 0x000fe20007f5e0ff */
[----:B------:R0:W-:Y:S02]  /*31c0*/  STG.E desc[UR4][R64.64+0x80], R14 ;  /* 0x0000800e40007986 */ /* 0x0001e4000c101904 */
[----:B0-----:R-:W-:Y:S02]  /*31d0*/  IADD3 R14, P0, PT, R52, R73, RZ ;  /* 0x00000049340e7210 */ /* 0x001fe40007f1e0ff */
[----:B------:R-:W-:Y:S01]  /*31e0*/  IADD3.X R73, PT, PT, R41, RZ, RZ, P2, P1 ;  /* 0x000000ff29497210 */ /* 0x000fe200017e24ff */
[----:B------:R-:W-:-:S03]  /*31f0*/  IMAD.WIDE.U32 R40, R24, R39, RZ ;  /* 0x0000002718287225 */ /* 0x000fc600078e00ff */
[----:B------:R-:W-:Y:S01]  /*3200*/  IADD3 R68, P1, PT, R40, R71, RZ ;  /* 0x0000004728447210 */ /* 0x000fe20007f3e0ff */
[----:B------:R-:W-:Y:S01]  /*3210*/  IMAD.X R69, RZ, RZ, R53, P0 ;  /* 0x000000ffff457224 */ /* 0x000fe200000e0635 */
[----:B------:R-:W-:-:S03]  /*3220*/  IADD3 R53, P0, PT, R72, R75, RZ ;  /* 0x0000004b48357210 */ /* 0x000fc60007f1e0ff */
[----:B------:R-:W-:Y:S02]  /*3230*/  IMAD.X R52, RZ, RZ, R41, P1 ;  /* 0x000000ffff347224 */ /* 0x000fe400008e0629 */
        /* <DEDUP_REMOVED lines=8> */
[----:B------:R-:W-:Y:S01]  /*32c0*/  IMAD.WIDE.U32 R40, R27, R38, RZ ;  /* 0x000000261b287225 */ /* 0x000fe200078e00ff */
[----:B------:R-:W-:-:S04]  /*32d0*/  IADD3 R53, P2, PT, R70, R71, RZ ;  /* 0x0000004746357210 */ /* 0x000fc80007f5e0ff */
        /* <DEDUP_REMOVED lines=12> */
[----:B------:R-:W-:Y:S01]  /*33a0*/  IMAD.X R36, RZ, RZ, R41, P0 ;  /* 0x000000ffff247224 */ /* 0x000fe200000e0629 */
[----:B------:R-:W-:-:S02]  /*33b0*/  IADD3 R73, P1, PT, R71, R52, RZ ;  /* 0x0000003447497210 */ /* 0x000fc40007f3e0ff */
        /* <DEDUP_REMOVED lines=8> */
[----:B------:R-:W-:Y:S02]  /*3440*/  IADD3 R70, P1, PT, R40, R71, RZ ;  /* 0x0000004728467210 */ /* 0x000fe40007f3e0ff */
[----:B------:R-:W-:-:S02]  /*3450*/  IADD3 R73, P2, PT, R73, R52, RZ ;  /* 0x0000003449497210 */ /* 0x000fc40007f5e0ff */
        /* <DEDUP_REMOVED lines=11> */
[----:B------:R-:W-:Y:S01]  /*3510*/  IMAD.WIDE.U32 R40, R20, R39, RZ ;  /* 0x0000002714287225 */ /* 0x000fe200078e00ff */
[----:B------:R-:W-:Y:S02]  /*3520*/  IADD3 R36, P1, PT, R36, R73, RZ ;  /* 0x0000004924247210 */ /* 0x000fe40007f3e0ff */
[----:B------:R-:W-:-:S02]  /*3530*/  IADD3 R53, P4, PT, R40, R53, RZ ;  /* 0x0000003528357210 */ /* 0x000fc40007f9e0ff */
[----:B------:R-:W-:Y:S02]  /*3540*/  IADD3 R71, P2, PT, R71, R36, RZ ;  /* 0x0000002447477210 */ /* 0x000fe40007f5e0ff */
[----:B------:R-:W-:Y:S01]  /*3550*/  IADD3.X R36, PT, PT, R41, RZ, RZ, P4, P3 ;  /* 0x000000ff29247210 */ /* 0x000fe200027e64ff */
[----:B------:R-:W-:Y:S01]  /*3560*/  IMAD.WIDE.U32 R40, R22, R38, RZ ;  /* 0x0000002616287225 */ /* 0x000fe200078e00ff */
[----:B------:R-:W-:Y:S02]  /*3570*/  IADD3.X R73, PT, PT, R37, RZ, RZ, P1, P0 ;  /* 0x000000ff25497210 */ /* 0x000fe40000fe04ff */
[----:B------:R-:W-:-:S04]  /*3580*/  IADD3 R71, P3, PT, R40, R71, RZ ;  /* 0x0000004728477210 */ /* 0x000fc80007f7e0ff */
[----:B------:R-:W-:Y:S02]  /*3590*/  IADD3.X R40, PT, PT, R41, RZ, RZ, P3, P2 ;  /* 0x000000ff29287210 */ /* 0x000fe40001fe44ff */
[----:B------:R-:W-:Y:S01]  /*35a0*/  IADD3 R41, P0, PT, R36, R71, RZ ;  /* 0x0000004724297210 */ /* 0x000fe20007f1e0ff */
[----:B------:R-:W-:-:S03]  /*35b0*/  IMAD.WIDE.U32 R36, R21, R39, RZ ;  /* 0x0000002715247225 */ /* 0x000fc600078e00ff */
[----:B------:R-:W-:Y:S02]  /*35c0*/  IADD3 R70, P2, PT, R36, R41, RZ ;  /* 0x0000002924467210 */ /* 0x000fe40007f5e0ff */
[----:B------:R-:W-:Y:S02]  /*35d0*/  IADD3 R41, P1, PT, R40, R73, RZ ;  /* 0x0000004928297210 */ /* 0x000fe40007f3e0ff */
[----:B------:R-:W-:Y:S01]  /*35e0*/  IADD3.X R40, PT, PT, R37, RZ, RZ, P2, P0 ;  /* 0x000000ff25287210 */ /* 0x000fe200017e04ff */
[----:B------:R-:W-:Y:S01]  /*35f0*/  IMAD.WIDE.U32 R36, R23, R38, RZ ;  /* 0x0000002617247225 */ /* 0x000fe200078e00ff */
[----:B------:R-:W-:Y:S02]  /*3600*/  IADD3 R60, P0, PT, R67, R60, RZ ;  /* 0x0000003c433c7210 */ /* 0x000fe40007f1e0ff */
[----:B------:R-:W-:-:S04]  /*3610*/  IADD3 R41, P2, PT, R36, R41, RZ ;  /* 0x0000002924297210 */ /* 0x000fc80007f5e0ff */
[----:B------:R-:W-:Y:S01]  /*3620*/  IADD3 R67, P3, PT, R40, R41, RZ ;  /* 0x0000002928437210 */ /* 0x000fe20007f7e0ff */
[----:B------:R-:W-:-:S03]  /*3630*/  IMAD.WIDE.U32 R40, R22, R39, RZ ;  /* 0x0000002716287225 */ /* 0x000fc600078e00ff */
[----:B------:R-:W-:Y:S02]  /*3640*/  IADD3 R38, P4, PT, R40, R67, RZ ;  /* 0x0000004328267210 */ /* 0x000fe40007f9e0ff */
[----:B------:R-:W-:Y:S01]  /*3650*/  IADD3.X R40, PT, PT, R37, RZ, RZ, P2, P1 ;  /* 0x000000ff25287210 */ /* 0x000fe200017e24ff */
[----:B------:R-:W-:-:S03]  /*3660*/  IMAD.WIDE.U32 R36, R24, R16, RZ ;  /* 0x0000001018247225 */ /* 0x000fc600078e00ff */
[----:B------:R-:W-:Y:S02]  /*3670*/  IADD3 R14, P1, PT, R36, R14, RZ ;  /* 0x0000000e240e7210 */ /* 0x000fe40007f3e0ff */
[----:B------:R-:W-:-:S03]  /*3680*/  IADD3.X R67, PT, PT, R41, RZ, RZ, P4, P3 ;  /* 0x000000ff29437210 */ /* 0x000fc600027e64ff */
[----:B------:R-:W-:Y:S02]  /*3690*/  IMAD.X R72, RZ, RZ, R37, P1 ;  /* 0x000000ffff487224 */ /* 0x000fe400008e0625 */
[----:B------:R-:W-:Y:S01]  /*36a0*/  IMAD.WIDE.U32 R36, R43, R35, RZ ;  /* 0x000000232b247225 */ /* 0x000fe200078e00ff */
[----:B------:R-:W-:Y:S02]  /*36b0*/  IADD3 R67, P2, PT, R67, R40, RZ ;  /* 0x0000002843437210 */ /* 0x000fe40007f5e0ff */
[----:B------:R-:W-:Y:S01]  /*36c0*/  IADD3 R69, P3, PT, R72, R69, RZ ;  /* 0x0000004548457210 */ /* 0x000fe20007f7e0ff */
[----:B------:R-:W-:Y:S01]  /*36d0*/  IMAD.WIDE.U32 R40, R25, R16, RZ ;  /* 0x0000001019287225 */ /* 0x000fe200078e00ff */
[----:B------:R-:W-:-:S03]  /*36e0*/  IADD3 R60, P1, PT, R36, R60, RZ ;  /* 0x0000003c243c7210 */ /* 0x000fc60007f3e0ff */
[----:B------:R-:W-:Y:S01]  /*36f0*/  IMAD.WIDE.U32 R72, R23, R39, RZ ;  /* 0x0000002717487225 */ /* 0x000fe200078e00ff */
[----:B------:R-:W-:Y:S02]  /*3700*/  IADD3 R69, P4, PT, R40, R69, RZ ;  /* 0x0000004528457210 */ /* 0x000fe40007f9e0ff */
[----:B------:R-:W-:Y:S01]  /*3710*/  IADD3.X R39, PT, PT, R37, RZ, RZ, P1, P0 ;  /* 0x000000ff25277210 */ /* 0x000fe20000fe04ff */
[----:B------:R-:W-:Y:S01]  /*3720*/  IMAD.WIDE.U32 R36, R24, R17, RZ ;  /* 0x0000001118247225 */ /* 0x000fe200078e00ff */
[----:B------:R-:W-:Y:S02]  /*3730*/  IADD3 R43, P0, PT, R72, R67, RZ ;  /* 0x00000043482b7210 */ /* 0x000fe40007f1e0ff */
[----:B------:R-:W-:Y:S01]  /*3740*/  IADD3.X R35, PT, PT, R41, RZ, RZ, P4, P3 ;  /* 0x000000ff29237210 */ /* 0x000fe200027e64ff */
[----:B------:R-:W-:Y:S01]  /*3750*/  IMAD.WIDE.U32 R40, R26, R16, RZ ;  /* 0x000000101a287225 */ /* 0x000fe200078e00ff */
[----:B------:R-:W-:Y:S02]  /*3760*/  IADD3 R36, P1, PT, R36, R69, RZ ;  /* 0x0000004524247210 */ /* 0x000fe40007f3e0ff */
[----:B------:R-:W-:-:S02]  /*3770*/  IADD3.X R72, PT, PT, R73, RZ, RZ, P0, P2 ;  /* 0x000000ff49487210 */ /* 0x000fc400007e44ff */
[----:B------:R-:W-:Y:S01]  /*3780*/  IADD3 R35, P0, PT, R35, R52, RZ ;  /* 0x0000003423237210 */ /* 0x000fe20007f1e0ff */
[----:B------:R-:W-:Y:S01]  /*3790*/  IMAD.X R37, RZ, RZ, R37, P1 ;  /* 0x000000ffff257224 */ /* 0x000fe200008e0625 */
[----:B------:R-:W-:Y:S02]  /*37a0*/  STG.E desc[UR4][R64.64+0xc0], R32 ;  /* 0x0000c02040007986 */ /* 0x000fe4000c101904 */
[----:B------:R-:W-:Y:S02]  /*37b0*/  IADD3 R40, P1, PT, R40, R35, RZ ;  /* 0x0000002328287210 */ /* 0x000fe40007f3e0ff */
[----:B------:R0:W-:Y:S02]  /*37c0*/  STG.E desc[UR4][R64.64+0xc4], R33 ;  /* 0x0000c42140007986 */ /* 0x0001e4000c101904 */
[----:B------:R-:W-:Y:S02]  /*37d0*/  IADD3 R37, P2, PT, R37, R40, RZ ;  /* 0x0000002825257210 */ /* 0x000fe40007f5e0ff */
[----:B------:R-:W-:Y:S01]  /*37e0*/  IADD3.X R40, PT, PT, R41, RZ, RZ, P1, P0 ;  /* 0x000000ff29287210 */ /* 0x000fe20000fe04ff */
[----:B------:R1:W-:Y:S01]  /*37f0*/  STG.E desc[UR4][R64.64+0xc8], R34 ;  /* 0x0000c82240007986 */ /* 0x0003e2000c101904 */
[----:B0-----:R-:W-:-:S02]  /*3800*/  IMAD.WIDE.U32 R32, R25, R17, RZ ;  /* 0x0000001119207225 */ /* 0x001fc400078e00ff */
[----:B------:R-:W-:Y:S01]  /*3810*/  IADD3 R53, P0, PT, R40, R53, RZ ;  /* 0x0000003528357210 */ /* 0x000fe20007f1e0ff */
[----:B------:R0:W-:Y:S01]  /*3820*/  STG.E desc[UR4][R64.64+0x84], R15 ;  /* 0x0000840f40007986 */ /* 0x0001e2000c101904 */
[----:B------:R-:W-:Y:S01]  /*3830*/  IADD3 R37, P1, PT, R32, R37, RZ ;  /* 0x0000002520257210 */ /* 0x000fe20007f3e0ff */
[----:B-1----:R-:W-:Y:S02]  /*3840*/  IMAD.WIDE.U32 R34, R27, R16, RZ ;  /* 0x000000101b227225 */ /* 0x002fe400078e00ff */
[----:B------:R1:W-:Y:S01]  /*3850*/  STG.E desc[UR4][R64.64+0x44], R8 ;  /* 0x0000440840007986 */ /* 0x0003e2000c101904 */
[----:B0-----:R-:W-:Y:S01]  /*3860*/  IADD3.X R15, PT, PT, R33, RZ, RZ, P1, P2 ;  /* 0x000000ff210f7210 */ /* 0x001fe20000fe44ff */
[----:B------:R-:W-:Y:S02]  /*3870*/  IMAD.WIDE.U32 R32, R24, R18, RZ ;  /* 0x0000001218207225 */ /* 0x000fe400078e00ff */
[----:B------:R-:W-:Y:S01]  /*3880*/  STG.E desc[UR4][R64.64+0x88], R28 ;  /* 0x0000881c40007986 */ /* 0x000fe2000c101904 */
[----:B-1----:R-:W-:-:S03]  /*3890*/  IADD3 R8, P1, PT, R34, R53, RZ ;  /* 0x0000003522087210 */ /* 0x002fc60007f3e0ff */
[----:B------:R0:W-:Y:S01]  /*38a0*/  STG.E desc[UR4][R64.64+0x8c], R29 ;  /* 0x00008c1d40007986 */ /* 0x0001e2000c101904 */
[----:B------:R-:W-:Y:S02]  /*38b0*/  IADD3 R15, P2, PT, R15, R8, RZ ;  /* 0x000000080f0f7210 */ /* 0x000fe40007f5e0ff */
[----:B------:R-:W-:Y:S01]  /*38c0*/  IADD3 R8, P3, PT, R32, R37, RZ ;  /* 0x0000002520087210 */ /* 0x000fe20007f7e0ff */
[----:B------:R1:W-:Y:S01]  /*38d0*/  STG.E desc[UR4][R64.64+0x48], R10 ;  /* 0x0000480a40007986 */ /* 0x0003e2000c101904 */
[----:B------:R-:W-:Y:S01]  /*38e0*/  IADD3.X R67, PT, PT, R35, RZ, RZ, P1, P0 ;  /* 0x000000ff23437210 */ /* 0x000fe20000fe04ff */
[----:B0-----:R-:W-:Y:S02]  /*38f0*/  IMAD.WIDE.U32 R28, R26, R17, RZ ;  /* 0x000000111a1c7225 */ /* 0x001fe400078e00ff */
[----:B------:R0:W-:Y:S01]  /*3900*/  STG.E desc[UR4][R64.64+0xcc], R68 ;  /* 0x0000cc4440007986 */ /* 0x0001e2000c101904 */
[----:B------:R-:W-:Y:S02]  /*3910*/  IADD3 R67, P1, PT, R67, R70, RZ ;  /* 0x0000004643437210 */ /* 0x000fe40007f3e0ff */
[----:B-1----:R-:W-:Y:S01]  /*3920*/  IADD3 R10, P0, PT, R28, R15, RZ ;  /* 0x0000000f1c0a7210 */ /* 0x002fe20007f1e0ff */
[----:B------:R-:W-:-:S02]  /*3930*/  IMAD.X R15, RZ, RZ, R33, P3 ;  /* 0x000000ffff0f7224 */ /* 0x000fc400018e0621 */
[----:B------:R-:W-:-:S04]  /*3940*/  IMAD.WIDE.U32 R32, R25, R18, RZ ;  /* 0x0000001219207225 */ /* 0x000fc800078e00ff */
[----:B0-----:R-:W-:Y:S01]  /*3950*/  IMAD.WIDE.U32 R68, R20, R16, RZ ;  /* 0x0000001014447225 */ /* 0x001fe200078e00ff */
[----:B------:R-:W-:Y:S02]  /*3960*/  IADD3.X R37, PT, PT, R29, RZ, RZ, P0, P2 ;  /* 0x000000ff1d257210 */ /* 0x000fe400007e44ff */
[----:B------:R-:W-:Y:S02]  /*3970*/  IADD3 R15, P3, PT, R15, R10, RZ ;  /* 0x0000000a0f0f7210 */ /* 0x000fe40007f7e0ff */
[----:B------:R-:W-:Y:S01]  /*3980*/  IADD3 R10, P2, PT, R68, R67, RZ ;  /* 0x00000043440a7210 */ /* 0x000fe20007f5e0ff */
[----:B------:R-:W-:Y:S01]  /*3990*/  IMAD.WIDE.U32 R52, R27, R17, RZ ;  /* 0x000000111b347225 */ /* 0x000fe200078e00ff */
[----:B------:R-:W-:Y:S02]  /*39a0*/  IADD3 R15, P4, PT, R32, R15, RZ ;  /* 0x0000000f200f7210 */ /* 0x000fe40007f9e0ff */
[----:B------:R-:W-:Y:S01]  /*39b0*/  IADD3 R37, P0, PT, R37, R10, RZ ;  /* 0x0000000a25257210 */ /* 0x000fe20007f1e0ff */
[----:B------:R-:W-:Y:S01]  /*39c0*/  IMAD.WIDE.U32 R28, R24, R19, RZ ;  /* 0x00000013181c7225 */ /* 0x000fe200078e00ff */
[----:B------:R-:W-:Y:S01]  /*39d0*/  IADD3.X R69, PT, PT, R69, RZ, RZ, P2, P1 ;  /* 0x000000ff45457210 */ /* 0x000fe200017e24ff */
[----:B------:R-:W-:Y:S01]  /*39e0*/  STG.E desc[UR4][R64.64+0x90], R30 ;  /* 0x0000901e40007986 */ /* 0x000fe2000c101904 */
[----:B------:R-:W-:-:S02]  /*39f0*/  IADD3.X R33, PT, PT, R33, RZ, RZ, P4, P3 ;  /* 0x000000ff21217210 */ /* 0x000fc400027e64ff */
[----:B------:R-:W-:Y:S01]  /*3a00*/  IADD3 R32, P3, PT, R52, R37, RZ ;  /* 0x0000002534207210 */ /* 0x000fe20007f7e0ff */
[----:B------:R0:W-:Y:S01]  /*3a10*/  STG.E desc[UR4][R64.64+0x94], R31 ;  /* 0x0000941f40007986 */ /* 0x0001e2000c101904 */
[----:B------:R-:W-:Y:S02]  /*3a20*/  IADD3 R37, P1, PT, R69, R38, RZ ;  /* 0x0000002645257210 */ /* 0x000fe40007f3e0ff */
[----:B------:R-:W-:Y:S01]  /*3a30*/  IADD3 R10, P4, PT, R28, R15, RZ ;  /* 0x0000000f1c0a7210 */ /* 0x000fe20007f9e0ff */
[----:B------:R-:W-:Y:S01]  /*3a40*/  STG.E desc[UR4][R64.64+0x4c], R48 ;  /* 0x00004c3040007986 */ /* 0x000fe2000c101904 */
[----:B------:R-:W-:-:S03]  /*3a50*/  IADD3 R33, P2, PT, R33, R32, RZ ;  /* 0x0000002021217210 */ /* 0x000fc60007f5e0ff */
[----:B------:R1:W-:Y:S01]  /*3a60*/  STG.E desc[UR4][R64.64+0x50], R49 ;  /* 0x0000503140007986 */ /* 0x0003e2000c101904 */
[----:B0-----:R-:W-:Y:S01]  /*3a70*/  IMAD.WIDE.U32 R30, R21, R16, RZ ;  /* 0x00000010151e7225 */ /* 0x001fe200078e00ff */
[----:B------:R-:W-:Y:S02]  /*3a80*/  IADD3.X R52, PT, PT, R53, RZ, RZ, P3, P0 ;  /* 0x000000ff35347210 */ /* 0x000fe40001fe04ff */
[----:B------:R-:W-:Y:S01]  /*3a90*/  IADD3 R37, P3, PT, R30, R37, RZ ;  /* 0x000000251e257210 */ /* 0x000fe20007f7e0ff */
[----:B-1----:R-:W-:-:S03]  /*3aa0*/  IMAD.WIDE.U32 R48, R26, R18, RZ ;  /* 0x000000121a307225 */ /* 0x002fc600078e00ff */
[----:B------:R-:W-:Y:S01]  /*3ab0*/  IADD3.X R38, PT, PT, R31, RZ, RZ, P3, P1 ;  /* 0x000000ff1f267210 */ /* 0x000fe20001fe24ff */
[----:B------:R-:W-:Y:S01]  /*3ac0*/  IMAD.X R15, RZ, RZ, R29, P4 ;  /* 0x000000ffff0f7224 */ /* 0x000fe200020e061d */
        /* <DEDUP_REMOVED lines=9> */
[----:B------:R-:W-:Y:S02]  /*3b60*/  IADD3 R37, P2, PT, R37, R28, RZ ;  /* 0x0000001c25257210 */ /* 0x000fe40007f5e0ff */
[----:B------:R-:W-:Y:S01]  /*3b70*/  IADD3 R28, P4, PT, R30, R43, RZ ;  /* 0x0000002b1e1c7210 */ /* 0x000fe20007f9e0ff */
[----:B------:R-:W-:Y:S01]  /*3b80*/  IMAD.WIDE.U32 R40, R27, R18, RZ ;  /* 0x000000121b287225 */ /* 0x000fe200078e00ff */
[----:B------:R-:W-:Y:S02]  /*3b90*/  IADD3.X R43, PT, PT, R29, RZ, RZ, P5, P0 ;  /* 0x000000ff1d2b7210 */ /* 0x000fe40002fe04ff */
[----:B------:R-:W-:Y:S01]  /*3ba0*/  IADD3 R15, P5, PT, R34, R15, RZ ;  /* 0x0000000f220f7210 */ /* 0x000fe20007fbe0ff */
[----:B------:R0:W-:Y:S01]  /*3bb0*/  STG.E desc[UR4][R64.64+0x58], R44 ;  /* 0x0000582c40007986 */ /* 0x0001e2000c101904 */
[----:B------:R-:W-:Y:S02]  /*3bc0*/  IADD3 R37, P0, PT, R40, R37, RZ ;  /* 0x0000002528257210 */ /* 0x000fe40007f1e0ff */
[----:B------:R-:W-:-:S02]  /*3bd0*/  IADD3.X R38, PT, PT, R31, RZ, RZ, P4, P3 ;  /* 0x000000ff1f267210 */ /* 0x000fc400027e64ff */
[----:B------:R-:W-:Y:S01]  /*3be0*/  IADD3 R43, P3, PT, R43, R28, RZ ;  /* 0x0000001c2b2b7210 */ /* 0x000fe20007f7e0ff */
[----:B------:R1:W-:Y:S01]  /*3bf0*/  STG.E desc[UR4][R64.64+0x54], R50 ;  /* 0x0000543240007986 */ /* 0x0003e2000c101904 */
[----:B0-----:R-:W-:Y:S01]  /*3c00*/  IADD3.X R44, PT, PT, R35, RZ, RZ, P5, P1 ;  /* 0x000000ff232c7210 */ /* 0x001fe20002fe24ff */
[----:B------:R-:W-:Y:S02]  /*3c10*/  IMAD.WIDE.U32 R34, R21, R17, RZ ;  /* 0x0000001115227225 */ /* 0x000fe400078e00ff */
[----:B------:R0:W-:Y:S02]  /*3c20*/  STG.E desc[UR4][R64.64+0x98], R57 ;  /* 0x0000983940007986 */ /* 0x0001e4000c101904 */
[----:B------:R-:W-:Y:S01]  /*3c30*/  IMAD.WIDE.U32 R24, R26, R19, RZ ;  /* 0x000000131a187225 */ /* 0x000fe200078e00ff */
[----:B-1----:R-:W-:Y:S02]  /*3c40*/  IADD3.X R50, PT, PT, R41, RZ, RZ, P0, P2 ;  /* 0x000000ff29327210 */ /* 0x002fe400007e44ff */
[----:B------:R-:W-:Y:S01]  /*3c50*/  IADD3 R43, P1, PT, R34, R43, RZ ;  /* 0x0000002b222b7210 */ /* 0x000fe20007f3e0ff */
[----:B------:R-:W-:-:S04]  /*3c60*/  IMAD.WIDE.U32 R32, R20, R18, RZ ;  /* 0x0000001214207225 */ /* 0x000fc800078e00ff */
[----:B------:R-:W-:Y:S01]  /*3c70*/  IMAD.WIDE.U32 R28, R20, R19, RZ ;  /* 0x00000013141c7225 */ /* 0x000fe200078e00ff */
[----:B0-----:R-:W-:-:S03]  /*3c80*/  IADD3 R57, P0, PT, R38, R72, RZ ;  /* 0x0000004826397210 */ /* 0x001fc60007f1e0ff */
[----:B------:R-:W-:-:S04]  /*3c90*/  IMAD.WIDE.U32 R30, R21, R18, RZ ;  /* 0x00000012151e7225 */ /* 0x000fc800078e00ff */
        /* <DEDUP_REMOVED lines=8> */
[----:B------:R-:W-:Y:S01]  /*3d20*/  IMAD.WIDE.U32 R18, R23, R19, RZ ;  /* 0x0000001317127225 */ /* 0x000fe200078e00ff */
[----:B------:R-:W-:Y:S02]  /*3d30*/  IADD3 R23, P2, PT, R44, R37, RZ ;  /* 0x000000252c177210 */ /* 0x000fe40007f5e0ff */
[----:B------:R-:W-:Y:S02]  /*3d40*/  IADD3.X R37, PT, PT, R35, RZ, RZ, P1, P3 ;  /* 0x000000ff23257210 */ /* 0x000fe40000fe64ff */
[----:B------:R-:W-:Y:S02]  /*3d50*/  IADD3 R35, P4, PT, R50, R43, RZ ;  /* 0x0000002b32237210 */ /* 0x000fe40007f9e0ff */
[----:B------:R-:W-:Y:S02]  /*3d60*/  IADD3 R22, P1, PT, R68, R57, RZ ;  /* 0x0000003944167210 */ /* 0x000fe40007f3e0ff */
[----:B------:R-:W-:Y:S02]  /*3d70*/  IADD3 R23, P6, PT, R24, R23, RZ ;  /* 0x0000001718177210 */ /* 0x000fe40007fde0ff */
[----:B------:R-:W-:-:S02]  /*3d80*/  IADD3 R35, P5, PT, R32, R35, RZ ;  /* 0x0000002320237210 */ /* 0x000fc40007fbe0ff */
[----:B------:R-:W-:Y:S02]  /*3d90*/  IADD3 R37, P3, PT, R37, R22, RZ ;  /* 0x0000001625257210 */ /* 0x000fe40007f7e0ff */
[----:B------:R-:W-:Y:S01]  /*3da0*/  IADD3.X R24, PT, PT, R25, RZ, RZ, P6, P2 ;  /* 0x000000ff19187210 */ /* 0x000fe200037e44ff */
[----:B------:R0:W-:Y:S01]  /*3db0*/  STG.E desc[UR4][R64.64+0xd0], R14 ;  /* 0x0000d00e40007986 */ /* 0x0001e2000c101904 */
[----:B------:R-:W-:Y:S02]  /*3dc0*/  IADD3.X R25, PT, PT, R33, RZ, RZ, P5, P4 ;  /* 0x000000ff21197210 */ /* 0x000fe40002fe84ff */
[----:B------:R-:W-:Y:S02]  /*3dd0*/  IADD3 R33, P2, PT, R24, R35, RZ ;  /* 0x0000002318217210 */ /* 0x000fe40007f5e0ff */
[----:B------:R-:W-:Y:S02]  /*3de0*/  IADD3.X R69, PT, PT, R69, RZ, RZ, P1, P0 ;  /* 0x000000ff45457210 */ /* 0x000fe40000fe04ff */
[----:B------:R-:W-:-:S02]  /*3df0*/  IADD3 R33, P0, PT, R26, R33, RZ ;  /* 0x000000211a217210 */ /* 0x000fc40007f1e0ff */
[----:B0-----:R-:W-:Y:S01]  /*3e00*/  IADD3 R14, P4, PT, R52, R37, RZ ;  /* 0x00000025340e7210 */ /* 0x001fe20007f9e0ff */
[----:B------:R0:W-:Y:S03]  /*3e10*/  STG.E desc[UR4][R64.64+0xd8], R8 ;  /* 0x0000d80840007986 */ /* 0x0001e6000c101904 */
[----:B------:R-:W-:Y:S02]  /*3e20*/  IADD3 R25, P1, PT, R25, R14, RZ ;  /* 0x0000000e19197210 */ /* 0x000fe40007f3e0ff */
[----:B------:R-:W-:Y:S02]  /*3e30*/  IADD3.X R52, PT, PT, R53, RZ, RZ, P4, P3 ;  /* 0x000000ff35347210 */ /* 0x000fe400027e64ff */
[----:B------:R-:W-:Y:S02]  /*3e40*/  IADD3.X R27, PT, PT, R27, RZ, RZ, P0, P2 ;  /* 0x000000ff1b1b7210 */ /* 0x000fe400007e44ff */
[----:B0-----:R-:W-:-:S02]  /*3e50*/  IADD3 R8, P3, PT, R30, R25, RZ ;  /* 0x000000191e087210 */ /* 0x001fc40007f7e0ff */
[----:B------:R-:W-:Y:S01]  /*3e60*/  IADD3 R25, P0, PT, R52, R69, RZ ;  /* 0x0000004534197210 */ /* 0x000fe20007f1e0ff */
[----:B------:R0:W-:Y:S01]  /*3e70*/  STG.E desc[UR4][R64.64+0x1c], R0 ;  /* 0x00001c0040007986 */ /* 0x0001e2000c101904 */
[----:B------:R-:W-:Y:S02]  /*3e80*/  IADD3.X R31, PT, PT, R31, RZ, RZ, P3, P1 ;  /* 0x000000ff1f1f7210 */ /* 0x000fe40001fe24ff */
[----:B------:R-:W-:-:S04]  /*3e90*/  IADD3 R27, P3, PT, R27, R8, RZ ;  /* 0x000000081b1b7210 */ /* 0x000fc80007f7e0ff */
[----:B------:R-:W-:Y:S02]  /*3ea0*/  IADD3 R27, P4, PT, R28, R27, RZ ;  /* 0x0000001b1c1b7210 */ /* 0x000fe40007f9e0ff */
[----:B0-----:R-:W-:-:S04]  /*3eb0*/  IADD3 R0, P1, PT, R70, R25, RZ ;  /* 0x0000001946007210 */ /* 0x001fc80007f3e0ff */
[----:B------:R-:W-:Y:S02]  /*3ec0*/  IADD3 R31, P2, PT, R31, R0, RZ ;  /* 0x000000001f1f7210 */ /* 0x000fe40007f5e0ff */
[----:B------:R-:W-:Y:S02]  /*3ed0*/  IADD3.X R25, PT, PT, R29, RZ, RZ, P4, P3 ;  /* 0x000000ff1d197210 */ /* 0x000fe400027e64ff */
[----:B------:R-:W-:Y:S01]  /*3ee0*/  IADD3 R0, P3, PT, R48, R31, RZ ;  /* 0x0000001f30007210 */ /* 0x000fe20007f7e0ff */
[----:B------:R0:W-:Y:S01]  /*3ef0*/  STG.E desc[UR4][R64.64+0x20], R3 ;  /* 0x0000200340007986 */ /* 0x0001e2000c101904 */
[----:B------:R-:W-:Y:S02]  /*3f00*/  IADD3.X R70, PT, PT, R71, RZ, RZ, P1, P0 ;  /* 0x000000ff47467210 */ /* 0x000fe40000fe04ff */
[----:B------:R-:W-:Y:S01]  /*3f10*/  IADD3 R25, P1, PT, R25, R0, RZ ;  /* 0x0000000019197210 */ /* 0x000fe20007f3e0ff */
[----:B------:R1:W-:Y:S01]  /*3f20*/  STG.E desc[UR4][R64.64+0x60], R13 ;  /* 0x0000600d40007986 */ /* 0x0003e2000c101904 */
[----:B0-----:R-:W-:-:S02]  /*3f30*/  IADD3.X R3, PT, PT, R49, RZ, RZ, P3, P2 ;  /* 0x000000ff31037210 */ /* 0x001fc40001fe44ff */
[----:B------:R-:W-:Y:S02]  /*3f40*/  IADD3 R25, P2, PT, R40, R25, RZ ;  /* 0x0000001928197210 */ /* 0x000fe40007f5e0ff */
[----:B------:R-:W-:Y:S02]  /*3f50*/  IADD3 R3, P0, PT, R3, R70, RZ ;  /* 0x0000004603037210 */ /* 0x000fe40007f1e0ff */
[----:B-1----:R-:W-:Y:S02]  /*3f60*/  IADD3.X R13, PT, PT, R41, RZ, RZ, P2, P1 ;  /* 0x000000ff290d7210 */ /* 0x002fe400017e24ff */
[----:B------:R-:W-:-:S04]  /*3f70*/  IADD3 R0, P1, PT, R16, R3, RZ ;  /* 0x0000000310007210 */ /* 0x000fc80007f3e0ff */
[----:B------:R-:W-:-:S04]  /*3f80*/  IADD3 R13, P2, PT, R13, R0, RZ ;  /* 0x000000000d0d7210 */ /* 0x000fc80007f5e0ff */
[----:B------:R-:W-:Y:S02]  /*3f90*/  IADD3 R13, P3, PT, R20, R13, RZ ;  /* 0x0000000d140d7210 */ /* 0x000fe40007f7e0ff */
[----:B------:R-:W-:Y:S02]  /*3fa0*/  IADD3.X R16, PT, PT, R17, RZ, RZ, P1, P0 ;  /* 0x000000ff11107210 */ /* 0x000fe40000fe04ff */
[----:B------:R-:W-:-:S04]  /*3fb0*/  IADD3.X R3, PT, PT, R21, RZ, RZ, P3, P2 ;  /* 0x000000ff15037210 */ /* 0x000fc80001fe44ff */
[----:B------:R-:W-:-:S04]  /*3fc0*/  IADD3 R3, P0, PT, R3, R16, RZ ;  /* 0x0000001003037210 */ /* 0x000fc80007f1e0ff */
[----:B------:R-:W-:-:S04]  /*3fd0*/  IADD3 R3, P1, PT, R18, R3, RZ ;  /* 0x0000000312037210 */ /* 0x000fc80007f3e0ff */
        /* <DEDUP_REMOVED lines=37> */
.L_x_2:
        /* <DEDUP_REMOVED lines=13> */
.L_x_4:


//--------------------- .nv.shared.reserved.0     --------------------------
	.section	.nv.shared.reserved.0,"aw",@nobits
	.weak		__nv_reservedSMEM_offset_0_alias
	.size		__nv_reservedSMEM_offset_0_alias, 0, 64
	.other		__nv_reservedSMEM_offset_0_alias,@"STO_CUDA_RESERVED_SHARED STV_DEFAULT"
__nv_reservedSMEM_offset_0_alias:
	.zero		0
	.zero		64


//--------------------- .nv.constant0._Z17multVectorsKernelILi500EEvP6bigintPKS0_P11bigint_widem --------------------------
	.section	.nv.constant0._Z17multVectorsKernelILi500EEvP6bigintPKS0_P11bigint_widem,"a",@progbits
	.sectionflags	@""
	.align	4
.nv.constant0._Z17multVectorsKernelILi500EEvP6bigintPKS0_P11bigint_widem:
	.zero		928


//--------------------- .nv.constant0._Z17multVectorsKernelILi1EEvP6bigintPKS0_P11bigint_widem --------------------------
	.section	.nv.constant0._Z17multVectorsKernelILi1EEvP6bigintPKS0_P11bigint_widem,"a",@progbits
	.sectionflags	@""
	.align	4
.nv.constant0._Z17multVectorsKernelILi1EEvP6bigintPKS0_P11bigint_widem:
	.zero		928


//--------------------- SYMBOLS --------------------------

	.type		.nv.reservedSmem.offset0,@object
	.size		.nv.reservedSmem.offset0,0x4
